//
// Generated by NVIDIA NVVM Compiler
//
// Compiler Build ID: CL-36424714
// Cuda compilation tools, release 13.0, V13.0.88
// Based on NVVM 20.0.0
//

.version 9.0
.target sm_100
.address_size 64

	// .globl	_Z30flash_attention_forward_kernelPKfS0_S0_Pfiiiif
// _ZZ30flash_attention_forward_kernelPKfS0_S0_PfiiiifE6Q_tile has been demoted
// _ZZ30flash_attention_forward_kernelPKfS0_S0_PfiiiifE6S_tile has been demoted
// _ZZ35flash_attention_forward_fp16_kernelPK6__halfS1_S1_PS_iiiifE6Q_tile has been demoted
// _ZZ35flash_attention_forward_fp16_kernelPK6__halfS1_S1_PS_iiiifE6S_tile has been demoted

.visible .entry _Z30flash_attention_forward_kernelPKfS0_S0_Pfiiiif(
	.param .u64 .ptr .align 1 _Z30flash_attention_forward_kernelPKfS0_S0_Pfiiiif_param_0,
	.param .u64 .ptr .align 1 _Z30flash_attention_forward_kernelPKfS0_S0_Pfiiiif_param_1,
	.param .u64 .ptr .align 1 _Z30flash_attention_forward_kernelPKfS0_S0_Pfiiiif_param_2,
	.param .u64 .ptr .align 1 _Z30flash_attention_forward_kernelPKfS0_S0_Pfiiiif_param_3,
	.param .u32 _Z30flash_attention_forward_kernelPKfS0_S0_Pfiiiif_param_4,
	.param .u32 _Z30flash_attention_forward_kernelPKfS0_S0_Pfiiiif_param_5,
	.param .u32 _Z30flash_attention_forward_kernelPKfS0_S0_Pfiiiif_param_6,
	.param .u32 _Z30flash_attention_forward_kernelPKfS0_S0_Pfiiiif_param_7,
	.param .f32 _Z30flash_attention_forward_kernelPKfS0_S0_Pfiiiif_param_8
)
{
	.local .align 16 .b8 	__local_depot0[128];
	.reg .b64 	%SP;
	.reg .b64 	%SPL;
	.reg .pred 	%p<60>;
	.reg .b32 	%r<217>;
	.reg .b32 	%f<497>;
	.reg .b64 	%rd<67>;
	// demoted variable
	.shared .align 4 .b8 _ZZ30flash_attention_forward_kernelPKfS0_S0_PfiiiifE6Q_tile[1024];
	// demoted variable
	.shared .align 4 .b8 _ZZ30flash_attention_forward_kernelPKfS0_S0_PfiiiifE6S_tile[1024];
	mov.u64 	%SPL, __local_depot0;
	ld.param.u64 	%rd17, [_Z30flash_attention_forward_kernelPKfS0_S0_Pfiiiif_param_0];
	ld.param.u64 	%rd18, [_Z30flash_attention_forward_kernelPKfS0_S0_Pfiiiif_param_1];
	ld.param.u64 	%rd19, [_Z30flash_attention_forward_kernelPKfS0_S0_Pfiiiif_param_2];
	ld.param.u64 	%rd20, [_Z30flash_attention_forward_kernelPKfS0_S0_Pfiiiif_param_3];
	ld.param.u32 	%r87, [_Z30flash_attention_forward_kernelPKfS0_S0_Pfiiiif_param_5];
	ld.param.u32 	%r88, [_Z30flash_attention_forward_kernelPKfS0_S0_Pfiiiif_param_6];
	ld.param.u32 	%r89, [_Z30flash_attention_forward_kernelPKfS0_S0_Pfiiiif_param_7];
	ld.param.f32 	%f45, [_Z30flash_attention_forward_kernelPKfS0_S0_Pfiiiif_param_8];
	cvta.to.global.u64 	%rd1, %rd18;
	cvta.to.global.u64 	%rd2, %rd19;
	cvta.to.global.u64 	%rd3, %rd20;
	add.u64 	%rd4, %SPL, 0;
	mov.u32 	%r90, %ctaid.x;
	mov.u32 	%r91, %ntid.x;
	mov.u32 	%r1, %tid.x;
	mad.lo.s32 	%r2, %r90, %r91, %r1;
	setp.ge.s32 	%p1, %r2, %r88;
	@%p1 bra 	$L__BB0_84;
	mov.u32 	%r92, %ctaid.y;
	mov.u32 	%r93, %ctaid.z;
	mad.lo.s32 	%r94, %r87, %r93, %r92;
	mul.lo.s32 	%r95, %r89, %r88;
	mul.lo.s32 	%r3, %r95, %r94;
	mov.f32 	%f496, 0f00000000;
	st.local.v4.f32 	[%rd4], {%f496, %f496, %f496, %f496};
	st.local.v4.f32 	[%rd4+16], {%f496, %f496, %f496, %f496};
	add.s64 	%rd65, %rd4, 32;
	st.local.v4.f32 	[%rd4+32], {%f496, %f496, %f496, %f496};
	st.local.v4.f32 	[%rd4+48], {%f496, %f496, %f496, %f496};
	st.local.v4.f32 	[%rd4+64], {%f496, %f496, %f496, %f496};
	st.local.v4.f32 	[%rd4+80], {%f496, %f496, %f496, %f496};
	st.local.v4.f32 	[%rd4+96], {%f496, %f496, %f496, %f496};
	st.local.v4.f32 	[%rd4+112], {%f496, %f496, %f496, %f496};
	setp.lt.s32 	%p2, %r88, 1;
	@%p2 bra 	$L__BB0_71;
	mad.lo.s32 	%r97, %r89, %r2, %r1;
	add.s32 	%r98, %r97, %r3;
	cvta.to.global.u64 	%rd22, %rd17;
	mul.wide.u32 	%rd23, %r98, 4;
	add.s64 	%rd6, %rd22, %rd23;
	add.s32 	%r4, %r89, -1;
	and.b32  	%r5, %r89, 15;
	and.b32  	%r6, %r89, 7;
	add.s32 	%r7, %r6, -1;
	mul.f32 	%f1, %f45, 0f00000000;
	and.b32  	%r8, %r89, 2147483632;
	and.b32  	%r9, %r89, 3;
	mov.f32 	%f474, 0fFF800000;
	mov.f32 	%f496, 0f00000000;
	mov.b32 	%r186, 0;
	mov.u32 	%r187, %r186;
$L__BB0_3:
	setp.ge.u32 	%p3, %r1, %r89;
	add.s32 	%r12, %r187, 256;
	min.s32 	%r13, %r88, %r12;
	shl.b32 	%r99, %r186, 8;
	neg.s32 	%r14, %r99;
	sub.s32 	%r15, %r13, %r99;
	add.s32 	%r100, %r187, 1;
	max.s32 	%r16, %r13, %r100;
	and.b32  	%r17, %r16, 3;
	and.b32  	%r18, %r16, 7;
	@%p3 bra 	$L__BB0_5;
	ld.global.nc.f32 	%f49, [%rd6];
	shl.b32 	%r101, %r1, 2;
	mov.u32 	%r102, _ZZ30flash_attention_forward_kernelPKfS0_S0_PfiiiifE6Q_tile;
	add.s32 	%r103, %r102, %r101;
	st.shared.f32 	[%r103], %f49;
$L__BB0_5:
	setp.lt.s32 	%p4, %r89, 1;
	bar.sync 	0;
	@%p4 bra 	$L__BB0_21;
	mov.f32 	%f491, 0fFF800000;
	mov.u32 	%r188, %r187;
$L__BB0_7:
	setp.lt.u32 	%p13, %r89, 16;
	mad.lo.s32 	%r20, %r188, %r89, %r3;
	mov.f32 	%f483, 0f00000000;
	mov.b32 	%r191, 0;
	@%p13 bra 	$L__BB0_10;
	mov.f32 	%f483, 0f00000000;
	mov.b32 	%r189, 0;
$L__BB0_9:
	.pragma "nounroll";
	add.s32 	%r125, %r20, %r189;
	mul.wide.s32 	%rd24, %r125, 4;
	add.s64 	%rd25, %rd1, %rd24;
	ld.global.nc.f32 	%f59, [%rd25];
	shl.b32 	%r126, %r189, 2;
	mov.u32 	%r127, _ZZ30flash_attention_forward_kernelPKfS0_S0_PfiiiifE6Q_tile;
	add.s32 	%r128, %r127, %r126;
	ld.shared.f32 	%f60, [%r128];
	fma.rn.f32 	%f61, %f59, %f60, %f483;
	ld.global.nc.f32 	%f62, [%rd25+4];
	ld.shared.f32 	%f63, [%r128+4];
	fma.rn.f32 	%f64, %f62, %f63, %f61;
	ld.global.nc.f32 	%f65, [%rd25+8];
	ld.shared.f32 	%f66, [%r128+8];
	fma.rn.f32 	%f67, %f65, %f66, %f64;
	ld.global.nc.f32 	%f68, [%rd25+12];
	ld.shared.f32 	%f69, [%r128+12];
	fma.rn.f32 	%f70, %f68, %f69, %f67;
	ld.global.nc.f32 	%f71, [%rd25+16];
	ld.shared.f32 	%f72, [%r128+16];
	fma.rn.f32 	%f73, %f71, %f72, %f70;
	ld.global.nc.f32 	%f74, [%rd25+20];
	ld.shared.f32 	%f75, [%r128+20];
	fma.rn.f32 	%f76, %f74, %f75, %f73;
	ld.global.nc.f32 	%f77, [%rd25+24];
	ld.shared.f32 	%f78, [%r128+24];
	fma.rn.f32 	%f79, %f77, %f78, %f76;
	ld.global.nc.f32 	%f80, [%rd25+28];
	ld.shared.f32 	%f81, [%r128+28];
	fma.rn.f32 	%f82, %f80, %f81, %f79;
	ld.global.nc.f32 	%f83, [%rd25+32];
	ld.shared.f32 	%f84, [%r128+32];
	fma.rn.f32 	%f85, %f83, %f84, %f82;
	ld.global.nc.f32 	%f86, [%rd25+36];
	ld.shared.f32 	%f87, [%r128+36];
	fma.rn.f32 	%f88, %f86, %f87, %f85;
	ld.global.nc.f32 	%f89, [%rd25+40];
	ld.shared.f32 	%f90, [%r128+40];
	fma.rn.f32 	%f91, %f89, %f90, %f88;
	ld.global.nc.f32 	%f92, [%rd25+44];
	ld.shared.f32 	%f93, [%r128+44];
	fma.rn.f32 	%f94, %f92, %f93, %f91;
	ld.global.nc.f32 	%f95, [%rd25+48];
	ld.shared.f32 	%f96, [%r128+48];
	fma.rn.f32 	%f97, %f95, %f96, %f94;
	ld.global.nc.f32 	%f98, [%rd25+52];
	ld.shared.f32 	%f99, [%r128+52];
	fma.rn.f32 	%f100, %f98, %f99, %f97;
	ld.global.nc.f32 	%f101, [%rd25+56];
	ld.shared.f32 	%f102, [%r128+56];
	fma.rn.f32 	%f103, %f101, %f102, %f100;
	ld.global.nc.f32 	%f104, [%rd25+60];
	ld.shared.f32 	%f105, [%r128+60];
	fma.rn.f32 	%f483, %f104, %f105, %f103;
	add.s32 	%r189, %r189, 16;
	setp.ne.s32 	%p14, %r189, %r8;
	mov.u32 	%r191, %r8;
	@%p14 bra 	$L__BB0_9;
$L__BB0_10:
	setp.eq.s32 	%p15, %r5, 0;
	@%p15 bra 	$L__BB0_20;
	add.s32 	%r129, %r5, -1;
	setp.lt.u32 	%p16, %r129, 7;
	@%p16 bra 	$L__BB0_13;
	add.s32 	%r130, %r20, %r191;
	mul.wide.s32 	%rd26, %r130, 4;
	add.s64 	%rd27, %rd1, %rd26;
	ld.global.nc.f32 	%f107, [%rd27];
	shl.b32 	%r131, %r191, 2;
	mov.u32 	%r132, _ZZ30flash_attention_forward_kernelPKfS0_S0_PfiiiifE6Q_tile;
	add.s32 	%r133, %r132, %r131;
	ld.shared.f32 	%f108, [%r133];
	fma.rn.f32 	%f109, %f107, %f108, %f483;
	ld.global.nc.f32 	%f110, [%rd27+4];
	ld.shared.f32 	%f111, [%r133+4];
	fma.rn.f32 	%f112, %f110, %f111, %f109;
	ld.global.nc.f32 	%f113, [%rd27+8];
	ld.shared.f32 	%f114, [%r133+8];
	fma.rn.f32 	%f115, %f113, %f114, %f112;
	ld.global.nc.f32 	%f116, [%rd27+12];
	ld.shared.f32 	%f117, [%r133+12];
	fma.rn.f32 	%f118, %f116, %f117, %f115;
	ld.global.nc.f32 	%f119, [%rd27+16];
	ld.shared.f32 	%f120, [%r133+16];
	fma.rn.f32 	%f121, %f119, %f120, %f118;
	ld.global.nc.f32 	%f122, [%rd27+20];
	ld.shared.f32 	%f123, [%r133+20];
	fma.rn.f32 	%f124, %f122, %f123, %f121;
	ld.global.nc.f32 	%f125, [%rd27+24];
	ld.shared.f32 	%f126, [%r133+24];
	fma.rn.f32 	%f127, %f125, %f126, %f124;
	ld.global.nc.f32 	%f128, [%rd27+28];
	ld.shared.f32 	%f129, [%r133+28];
	fma.rn.f32 	%f483, %f128, %f129, %f127;
	add.s32 	%r191, %r191, 8;
$L__BB0_13:
	setp.eq.s32 	%p17, %r6, 0;
	@%p17 bra 	$L__BB0_20;
	setp.lt.u32 	%p18, %r7, 3;
	@%p18 bra 	$L__BB0_16;
	add.s32 	%r134, %r20, %r191;
	mul.wide.s32 	%rd28, %r134, 4;
	add.s64 	%rd29, %rd1, %rd28;
	ld.global.nc.f32 	%f131, [%rd29];
	shl.b32 	%r135, %r191, 2;
	mov.u32 	%r136, _ZZ30flash_attention_forward_kernelPKfS0_S0_PfiiiifE6Q_tile;
	add.s32 	%r137, %r136, %r135;
	ld.shared.f32 	%f132, [%r137];
	fma.rn.f32 	%f133, %f131, %f132, %f483;
	ld.global.nc.f32 	%f134, [%rd29+4];
	ld.shared.f32 	%f135, [%r137+4];
	fma.rn.f32 	%f136, %f134, %f135, %f133;
	ld.global.nc.f32 	%f137, [%rd29+8];
	ld.shared.f32 	%f138, [%r137+8];
	fma.rn.f32 	%f139, %f137, %f138, %f136;
	ld.global.nc.f32 	%f140, [%rd29+12];
	ld.shared.f32 	%f141, [%r137+12];
	fma.rn.f32 	%f483, %f140, %f141, %f139;
	add.s32 	%r191, %r191, 4;
$L__BB0_16:
	setp.eq.s32 	%p19, %r9, 0;
	@%p19 bra 	$L__BB0_20;
	setp.eq.s32 	%p20, %r9, 1;
	add.s32 	%r138, %r20, %r191;
	mul.wide.s32 	%rd30, %r138, 4;
	add.s64 	%rd7, %rd1, %rd30;
	ld.global.nc.f32 	%f142, [%rd7];
	shl.b32 	%r139, %r191, 2;
	mov.u32 	%r140, _ZZ30flash_attention_forward_kernelPKfS0_S0_PfiiiifE6Q_tile;
	add.s32 	%r28, %r140, %r139;
	ld.shared.f32 	%f143, [%r28];
	fma.rn.f32 	%f483, %f142, %f143, %f483;
	@%p20 bra 	$L__BB0_20;
	setp.eq.s32 	%p21, %r9, 2;
	ld.global.nc.f32 	%f144, [%rd7+4];
	ld.shared.f32 	%f145, [%r28+4];
	fma.rn.f32 	%f483, %f144, %f145, %f483;
	@%p21 bra 	$L__BB0_20;
	ld.global.nc.f32 	%f146, [%rd7+8];
	ld.shared.f32 	%f147, [%r28+8];
	fma.rn.f32 	%f483, %f146, %f147, %f483;
$L__BB0_20:
	mul.f32 	%f148, %f45, %f483;
	max.f32 	%f491, %f491, %f148;
	sub.s32 	%r141, %r188, %r187;
	shl.b32 	%r142, %r141, 2;
	mov.u32 	%r143, _ZZ30flash_attention_forward_kernelPKfS0_S0_PfiiiifE6S_tile;
	add.s32 	%r144, %r143, %r142;
	st.shared.f32 	[%r144], %f148;
	add.s32 	%r188, %r188, 1;
	setp.lt.s32 	%p22, %r188, %r13;
	@%p22 bra 	$L__BB0_7;
	bra.uni 	$L__BB0_32;
$L__BB0_21:
	add.s32 	%r104, %r16, %r14;
	add.s32 	%r105, %r104, -1;
	setp.lt.u32 	%p5, %r105, 7;
	mov.f32 	%f491, 0fFF800000;
	mov.u32 	%r196, %r187;
	@%p5 bra 	$L__BB0_24;
	shl.b32 	%r107, %r186, 8;
	or.b32  	%r108, %r107, %r18;
	sub.s32 	%r194, %r108, %r16;
	mov.u32 	%r109, _ZZ30flash_attention_forward_kernelPKfS0_S0_PfiiiifE6S_tile;
	add.s32 	%r193, %r109, 16;
	mov.f32 	%f491, 0fFF800000;
	mov.u32 	%r196, %r187;
$L__BB0_23:
	.pragma "nounroll";
	max.f32 	%f491, %f491, %f1;
	st.shared.f32 	[%r193+-16], %f1;
	st.shared.f32 	[%r193+-12], %f1;
	st.shared.f32 	[%r193+-8], %f1;
	st.shared.f32 	[%r193+-4], %f1;
	st.shared.f32 	[%r193], %f1;
	st.shared.f32 	[%r193+4], %f1;
	st.shared.f32 	[%r193+8], %f1;
	st.shared.f32 	[%r193+12], %f1;
	add.s32 	%r196, %r196, 8;
	add.s32 	%r194, %r194, 8;
	add.s32 	%r193, %r193, 32;
	setp.ne.s32 	%p6, %r194, 0;
	@%p6 bra 	$L__BB0_23;
$L__BB0_24:
	setp.eq.s32 	%p7, %r18, 0;
	@%p7 bra 	$L__BB0_32;
	setp.lt.u32 	%p8, %r18, 4;
	@%p8 bra 	$L__BB0_27;
	max.f32 	%f491, %f491, %f1;
	sub.s32 	%r110, %r196, %r187;
	shl.b32 	%r111, %r110, 2;
	mov.u32 	%r112, _ZZ30flash_attention_forward_kernelPKfS0_S0_PfiiiifE6S_tile;
	add.s32 	%r113, %r112, %r111;
	st.shared.f32 	[%r113], %f1;
	st.shared.f32 	[%r113+4], %f1;
	st.shared.f32 	[%r113+8], %f1;
	st.shared.f32 	[%r113+12], %f1;
	add.s32 	%r196, %r196, 4;
$L__BB0_27:
	setp.eq.s32 	%p9, %r17, 0;
	@%p9 bra 	$L__BB0_32;
	setp.eq.s32 	%p10, %r17, 1;
	@%p10 bra 	$L__BB0_30;
	max.f32 	%f491, %f491, %f1;
	sub.s32 	%r114, %r196, %r187;
	shl.b32 	%r115, %r114, 2;
	mov.u32 	%r116, _ZZ30flash_attention_forward_kernelPKfS0_S0_PfiiiifE6S_tile;
	add.s32 	%r117, %r116, %r115;
	st.shared.f32 	[%r117], %f1;
	st.shared.f32 	[%r117+4], %f1;
	add.s32 	%r196, %r196, 2;
$L__BB0_30:
	and.b32  	%r118, %r16, 1;
	setp.eq.b32 	%p11, %r118, 1;
	not.pred 	%p12, %p11;
	@%p12 bra 	$L__BB0_32;
	max.f32 	%f491, %f491, %f1;
	sub.s32 	%r119, %r196, %r187;
	shl.b32 	%r120, %r119, 2;
	mov.u32 	%r121, _ZZ30flash_attention_forward_kernelPKfS0_S0_PfiiiifE6S_tile;
	add.s32 	%r122, %r121, %r120;
	st.shared.f32 	[%r122], %f1;
$L__BB0_32:
	max.f32 	%f32, %f474, %f491;
	setp.le.s32 	%p23, %r88, %r187;
	mov.f32 	%f495, 0f00000000;
	@%p23 bra 	$L__BB0_40;
	and.b32  	%r42, %r13, 3;
	add.s32 	%r146, %r15, -1;
	setp.lt.u32 	%p24, %r146, 3;
	mov.f32 	%f495, 0f00000000;
	mov.b32 	%r200, 0;
	@%p24 bra 	$L__BB0_36;
	sub.s32 	%r200, %r15, %r42;
	mov.f32 	%f495, 0f00000000;
	mov.b32 	%r199, 0;
$L__BB0_35:
	shl.b32 	%r148, %r199, 2;
	mov.u32 	%r149, _ZZ30flash_attention_forward_kernelPKfS0_S0_PfiiiifE6S_tile;
	add.s32 	%r150, %r149, %r148;
	ld.shared.f32 	%f153, [%r150];
	sub.f32 	%f154, %f153, %f32;
	fma.rn.f32 	%f155, %f154, 0f3BBB989D, 0f3F000000;
	cvt.sat.f32.f32 	%f156, %f155;
	mov.f32 	%f157, 0f4B400001;
	mov.f32 	%f158, 0f437C0000;
	fma.rm.f32 	%f159, %f156, %f158, %f157;
	add.f32 	%f160, %f159, 0fCB40007F;
	neg.f32 	%f161, %f160;
	fma.rn.f32 	%f162, %f154, 0f3FB8AA3B, %f161;
	fma.rn.f32 	%f163, %f154, 0f32A57060, %f162;
	mov.b32 	%r151, %f159;
	shl.b32 	%r152, %r151, 23;
	mov.b32 	%f164, %r152;
	ex2.approx.ftz.f32 	%f165, %f163;
	mul.f32 	%f166, %f165, %f164;
	st.shared.f32 	[%r150], %f166;
	add.f32 	%f167, %f495, %f166;
	ld.shared.f32 	%f168, [%r150+4];
	sub.f32 	%f169, %f168, %f32;
	fma.rn.f32 	%f170, %f169, 0f3BBB989D, 0f3F000000;
	cvt.sat.f32.f32 	%f171, %f170;
	fma.rm.f32 	%f172, %f171, %f158, %f157;
	add.f32 	%f173, %f172, 0fCB40007F;
	neg.f32 	%f174, %f173;
	fma.rn.f32 	%f175, %f169, 0f3FB8AA3B, %f174;
	fma.rn.f32 	%f176, %f169, 0f32A57060, %f175;
	mov.b32 	%r153, %f172;
	shl.b32 	%r154, %r153, 23;
	mov.b32 	%f177, %r154;
	ex2.approx.ftz.f32 	%f178, %f176;
	mul.f32 	%f179, %f178, %f177;
	st.shared.f32 	[%r150+4], %f179;
	add.f32 	%f180, %f167, %f179;
	ld.shared.f32 	%f181, [%r150+8];
	sub.f32 	%f182, %f181, %f32;
	fma.rn.f32 	%f183, %f182, 0f3BBB989D, 0f3F000000;
	cvt.sat.f32.f32 	%f184, %f183;
	fma.rm.f32 	%f185, %f184, %f158, %f157;
	add.f32 	%f186, %f185, 0fCB40007F;
	neg.f32 	%f187, %f186;
	fma.rn.f32 	%f188, %f182, 0f3FB8AA3B, %f187;
	fma.rn.f32 	%f189, %f182, 0f32A57060, %f188;
	mov.b32 	%r155, %f185;
	shl.b32 	%r156, %r155, 23;
	mov.b32 	%f190, %r156;
	ex2.approx.ftz.f32 	%f191, %f189;
	mul.f32 	%f192, %f191, %f190;
	st.shared.f32 	[%r150+8], %f192;
	add.f32 	%f193, %f180, %f192;
	ld.shared.f32 	%f194, [%r150+12];
	sub.f32 	%f195, %f194, %f32;
	fma.rn.f32 	%f196, %f195, 0f3BBB989D, 0f3F000000;
	cvt.sat.f32.f32 	%f197, %f196;
	fma.rm.f32 	%f198, %f197, %f158, %f157;
	add.f32 	%f199, %f198, 0fCB40007F;
	neg.f32 	%f200, %f199;
	fma.rn.f32 	%f201, %f195, 0f3FB8AA3B, %f200;
	fma.rn.f32 	%f202, %f195, 0f32A57060, %f201;
	mov.b32 	%r157, %f198;
	shl.b32 	%r158, %r157, 23;
	mov.b32 	%f203, %r158;
	ex2.approx.ftz.f32 	%f204, %f202;
	mul.f32 	%f205, %f204, %f203;
	st.shared.f32 	[%r150+12], %f205;
	add.f32 	%f495, %f193, %f205;
	add.s32 	%r199, %r199, 4;
	setp.ne.s32 	%p25, %r199, %r200;
	@%p25 bra 	$L__BB0_35;
$L__BB0_36:
	setp.eq.s32 	%p26, %r42, 0;
	@%p26 bra 	$L__BB0_40;
	shl.b32 	%r159, %r200, 2;
	mov.u32 	%r160, _ZZ30flash_attention_forward_kernelPKfS0_S0_PfiiiifE6S_tile;
	add.s32 	%r47, %r160, %r159;
	ld.shared.f32 	%f206, [%r47];
	sub.f32 	%f207, %f206, %f32;
	fma.rn.f32 	%f208, %f207, 0f3BBB989D, 0f3F000000;
	cvt.sat.f32.f32 	%f209, %f208;
	mov.f32 	%f210, 0f4B400001;
	mov.f32 	%f211, 0f437C0000;
	fma.rm.f32 	%f212, %f209, %f211, %f210;
	add.f32 	%f213, %f212, 0fCB40007F;
	neg.f32 	%f214, %f213;
	fma.rn.f32 	%f215, %f207, 0f3FB8AA3B, %f214;
	fma.rn.f32 	%f216, %f207, 0f32A57060, %f215;
	mov.b32 	%r161, %f212;
	shl.b32 	%r162, %r161, 23;
	mov.b32 	%f217, %r162;
	ex2.approx.ftz.f32 	%f218, %f216;
	mul.f32 	%f219, %f218, %f217;
	st.shared.f32 	[%r47], %f219;
	add.f32 	%f495, %f495, %f219;
	setp.eq.s32 	%p27, %r42, 1;
	@%p27 bra 	$L__BB0_40;
	ld.shared.f32 	%f220, [%r47+4];
	sub.f32 	%f221, %f220, %f32;
	fma.rn.f32 	%f222, %f221, 0f3BBB989D, 0f3F000000;
	cvt.sat.f32.f32 	%f223, %f222;
	mov.f32 	%f224, 0f4B400001;
	mov.f32 	%f225, 0f437C0000;
	fma.rm.f32 	%f226, %f223, %f225, %f224;
	add.f32 	%f227, %f226, 0fCB40007F;
	neg.f32 	%f228, %f227;
	fma.rn.f32 	%f229, %f221, 0f3FB8AA3B, %f228;
	fma.rn.f32 	%f230, %f221, 0f32A57060, %f229;
	mov.b32 	%r163, %f226;
	shl.b32 	%r164, %r163, 23;
	mov.b32 	%f231, %r164;
	ex2.approx.ftz.f32 	%f232, %f230;
	mul.f32 	%f233, %f232, %f231;
	st.shared.f32 	[%r47+4], %f233;
	add.f32 	%f495, %f495, %f233;
	setp.eq.s32 	%p28, %r42, 2;
	@%p28 bra 	$L__BB0_40;
	ld.shared.f32 	%f234, [%r47+8];
	sub.f32 	%f235, %f234, %f32;
	fma.rn.f32 	%f236, %f235, 0f3BBB989D, 0f3F000000;
	cvt.sat.f32.f32 	%f237, %f236;
	mov.f32 	%f238, 0f4B400001;
	mov.f32 	%f239, 0f437C0000;
	fma.rm.f32 	%f240, %f237, %f239, %f238;
	add.f32 	%f241, %f240, 0fCB40007F;
	neg.f32 	%f242, %f241;
	fma.rn.f32 	%f243, %f235, 0f3FB8AA3B, %f242;
	fma.rn.f32 	%f244, %f235, 0f32A57060, %f243;
	mov.b32 	%r165, %f240;
	shl.b32 	%r166, %r165, 23;
	mov.b32 	%f245, %r166;
	ex2.approx.ftz.f32 	%f246, %f244;
	mul.f32 	%f247, %f246, %f245;
	st.shared.f32 	[%r47+8], %f247;
	add.f32 	%f495, %f495, %f247;
$L__BB0_40:
	sub.f32 	%f248, %f474, %f32;
	fma.rn.f32 	%f249, %f248, 0f3BBB989D, 0f3F000000;
	cvt.sat.f32.f32 	%f250, %f249;
	mov.f32 	%f251, 0f4B400001;
	mov.f32 	%f252, 0f437C0000;
	fma.rm.f32 	%f253, %f250, %f252, %f251;
	add.f32 	%f254, %f253, 0fCB40007F;
	neg.f32 	%f255, %f254;
	fma.rn.f32 	%f256, %f248, 0f3FB8AA3B, %f255;
	fma.rn.f32 	%f257, %f248, 0f32A57060, %f256;
	mov.b32 	%r167, %f253;
	shl.b32 	%r168, %r167, 23;
	mov.b32 	%f258, %r168;
	ex2.approx.ftz.f32 	%f259, %f257;
	mul.f32 	%f41, %f259, %f258;
	@%p4 bra 	$L__BB0_54;
	setp.lt.u32 	%p30, %r89, 16;
	mov.b32 	%r203, 0;
	@%p30 bra 	$L__BB0_44;
	mov.b32 	%r201, 0;
$L__BB0_43:
	.pragma "nounroll";
	mul.wide.u32 	%rd31, %r201, 4;
	add.s64 	%rd32, %rd4, %rd31;
	ld.local.v4.f32 	{%f260, %f261, %f262, %f263}, [%rd32];
	mul.f32 	%f264, %f41, %f260;
	mul.f32 	%f265, %f41, %f261;
	mul.f32 	%f266, %f41, %f262;
	mul.f32 	%f267, %f41, %f263;
	st.local.v4.f32 	[%rd32], {%f264, %f265, %f266, %f267};
	ld.local.v4.f32 	{%f268, %f269, %f270, %f271}, [%rd32+16];
	mul.f32 	%f272, %f41, %f268;
	mul.f32 	%f273, %f41, %f269;
	mul.f32 	%f274, %f41, %f270;
	mul.f32 	%f275, %f41, %f271;
	st.local.v4.f32 	[%rd32+16], {%f272, %f273, %f274, %f275};
	ld.local.v4.f32 	{%f276, %f277, %f278, %f279}, [%rd32+32];
	mul.f32 	%f280, %f41, %f276;
	mul.f32 	%f281, %f41, %f277;
	mul.f32 	%f282, %f41, %f278;
	mul.f32 	%f283, %f41, %f279;
	st.local.v4.f32 	[%rd32+32], {%f280, %f281, %f282, %f283};
	ld.local.v4.f32 	{%f284, %f285, %f286, %f287}, [%rd32+48];
	mul.f32 	%f288, %f41, %f284;
	mul.f32 	%f289, %f41, %f285;
	mul.f32 	%f290, %f41, %f286;
	mul.f32 	%f291, %f41, %f287;
	st.local.v4.f32 	[%rd32+48], {%f288, %f289, %f290, %f291};
	add.s32 	%r201, %r201, 16;
	setp.ne.s32 	%p31, %r201, %r8;
	mov.u32 	%r203, %r8;
	@%p31 bra 	$L__BB0_43;
$L__BB0_44:
	setp.eq.s32 	%p32, %r5, 0;
	@%p32 bra 	$L__BB0_54;
	add.s32 	%r171, %r5, -1;
	setp.lt.u32 	%p33, %r171, 7;
	@%p33 bra 	$L__BB0_47;
	mul.wide.u32 	%rd33, %r203, 4;
	add.s64 	%rd34, %rd4, %rd33;
	ld.local.f32 	%f292, [%rd34];
	mul.f32 	%f293, %f41, %f292;
	st.local.f32 	[%rd34], %f293;
	ld.local.f32 	%f294, [%rd34+4];
	mul.f32 	%f295, %f41, %f294;
	st.local.f32 	[%rd34+4], %f295;
	ld.local.f32 	%f296, [%rd34+8];
	mul.f32 	%f297, %f41, %f296;
	st.local.f32 	[%rd34+8], %f297;
	ld.local.f32 	%f298, [%rd34+12];
	mul.f32 	%f299, %f41, %f298;
	st.local.f32 	[%rd34+12], %f299;
	ld.local.f32 	%f300, [%rd34+16];
	mul.f32 	%f301, %f41, %f300;
	st.local.f32 	[%rd34+16], %f301;
	ld.local.f32 	%f302, [%rd34+20];
	mul.f32 	%f303, %f41, %f302;
	st.local.f32 	[%rd34+20], %f303;
	ld.local.f32 	%f304, [%rd34+24];
	mul.f32 	%f305, %f41, %f304;
	st.local.f32 	[%rd34+24], %f305;
	ld.local.f32 	%f306, [%rd34+28];
	mul.f32 	%f307, %f41, %f306;
	st.local.f32 	[%rd34+28], %f307;
	add.s32 	%r203, %r203, 8;
$L__BB0_47:
	setp.eq.s32 	%p34, %r6, 0;
	@%p34 bra 	$L__BB0_54;
	setp.lt.u32 	%p35, %r7, 3;
	@%p35 bra 	$L__BB0_50;
	mul.wide.u32 	%rd35, %r203, 4;
	add.s64 	%rd36, %rd4, %rd35;
	ld.local.f32 	%f308, [%rd36];
	mul.f32 	%f309, %f41, %f308;
	st.local.f32 	[%rd36], %f309;
	ld.local.f32 	%f310, [%rd36+4];
	mul.f32 	%f311, %f41, %f310;
	st.local.f32 	[%rd36+4], %f311;
	ld.local.f32 	%f312, [%rd36+8];
	mul.f32 	%f313, %f41, %f312;
	st.local.f32 	[%rd36+8], %f313;
	ld.local.f32 	%f314, [%rd36+12];
	mul.f32 	%f315, %f41, %f314;
	st.local.f32 	[%rd36+12], %f315;
	add.s32 	%r203, %r203, 4;
$L__BB0_50:
	setp.eq.s32 	%p36, %r9, 0;
	@%p36 bra 	$L__BB0_54;
	setp.eq.s32 	%p37, %r9, 1;
	mul.wide.u32 	%rd37, %r203, 4;
	add.s64 	%rd8, %rd4, %rd37;
	ld.local.f32 	%f316, [%rd8];
	mul.f32 	%f317, %f41, %f316;
	st.local.f32 	[%rd8], %f317;
	@%p37 bra 	$L__BB0_54;
	setp.eq.s32 	%p38, %r9, 2;
	ld.local.f32 	%f318, [%rd8+4];
	mul.f32 	%f319, %f41, %f318;
	st.local.f32 	[%rd8+4], %f319;
	@%p38 bra 	$L__BB0_54;
	ld.local.f32 	%f320, [%rd8+8];
	mul.f32 	%f321, %f41, %f320;
	st.local.f32 	[%rd8+8], %f321;
$L__BB0_54:
	fma.rn.f32 	%f496, %f496, %f41, %f495;
	@%p4 bra 	$L__BB0_70;
	mov.u32 	%r205, %r187;
$L__BB0_56:
	setp.lt.u32 	%p40, %r4, 15;
	sub.s32 	%r173, %r205, %r187;
	shl.b32 	%r174, %r173, 2;
	mov.u32 	%r175, _ZZ30flash_attention_forward_kernelPKfS0_S0_PfiiiifE6S_tile;
	add.s32 	%r176, %r175, %r174;
	ld.shared.f32 	%f43, [%r176];
	mad.lo.s32 	%r56, %r205, %r89, %r3;
	mov.b32 	%r208, 0;
	@%p40 bra 	$L__BB0_59;
	mov.b32 	%r206, 0;
$L__BB0_58:
	.pragma "nounroll";
	add.s32 	%r178, %r56, %r206;
	mul.wide.s32 	%rd38, %r178, 4;
	add.s64 	%rd39, %rd2, %rd38;
	ld.global.nc.f32 	%f322, [%rd39];
	mul.wide.u32 	%rd40, %r206, 4;
	add.s64 	%rd41, %rd4, %rd40;
	ld.local.v4.f32 	{%f323, %f324, %f325, %f326}, [%rd41];
	fma.rn.f32 	%f327, %f43, %f322, %f323;
	ld.global.nc.f32 	%f328, [%rd39+4];
	fma.rn.f32 	%f329, %f43, %f328, %f324;
	ld.global.nc.f32 	%f330, [%rd39+8];
	fma.rn.f32 	%f331, %f43, %f330, %f325;
	ld.global.nc.f32 	%f332, [%rd39+12];
	fma.rn.f32 	%f333, %f43, %f332, %f326;
	st.local.v4.f32 	[%rd41], {%f327, %f329, %f331, %f333};
	ld.global.nc.f32 	%f334, [%rd39+16];
	ld.local.v4.f32 	{%f335, %f336, %f337, %f338}, [%rd41+16];
	fma.rn.f32 	%f339, %f43, %f334, %f335;
	ld.global.nc.f32 	%f340, [%rd39+20];
	fma.rn.f32 	%f341, %f43, %f340, %f336;
	ld.global.nc.f32 	%f342, [%rd39+24];
	fma.rn.f32 	%f343, %f43, %f342, %f337;
	ld.global.nc.f32 	%f344, [%rd39+28];
	fma.rn.f32 	%f345, %f43, %f344, %f338;
	st.local.v4.f32 	[%rd41+16], {%f339, %f341, %f343, %f345};
	ld.global.nc.f32 	%f346, [%rd39+32];
	ld.local.v4.f32 	{%f347, %f348, %f349, %f350}, [%rd41+32];
	fma.rn.f32 	%f351, %f43, %f346, %f347;
	ld.global.nc.f32 	%f352, [%rd39+36];
	fma.rn.f32 	%f353, %f43, %f352, %f348;
	ld.global.nc.f32 	%f354, [%rd39+40];
	fma.rn.f32 	%f355, %f43, %f354, %f349;
	ld.global.nc.f32 	%f356, [%rd39+44];
	fma.rn.f32 	%f357, %f43, %f356, %f350;
	st.local.v4.f32 	[%rd41+32], {%f351, %f353, %f355, %f357};
	ld.global.nc.f32 	%f358, [%rd39+48];
	ld.local.v4.f32 	{%f359, %f360, %f361, %f362}, [%rd41+48];
	fma.rn.f32 	%f363, %f43, %f358, %f359;
	ld.global.nc.f32 	%f364, [%rd39+52];
	fma.rn.f32 	%f365, %f43, %f364, %f360;
	ld.global.nc.f32 	%f366, [%rd39+56];
	fma.rn.f32 	%f367, %f43, %f366, %f361;
	ld.global.nc.f32 	%f368, [%rd39+60];
	fma.rn.f32 	%f369, %f43, %f368, %f362;
	st.local.v4.f32 	[%rd41+48], {%f363, %f365, %f367, %f369};
	add.s32 	%r206, %r206, 16;
	setp.ne.s32 	%p41, %r206, %r8;
	mov.u32 	%r208, %r8;
	@%p41 bra 	$L__BB0_58;
$L__BB0_59:
	setp.eq.s32 	%p42, %r5, 0;
	@%p42 bra 	$L__BB0_69;
	add.s32 	%r179, %r5, -1;
	setp.lt.u32 	%p43, %r179, 7;
	@%p43 bra 	$L__BB0_62;
	add.s32 	%r180, %r56, %r208;
	mul.wide.s32 	%rd42, %r180, 4;
	add.s64 	%rd43, %rd2, %rd42;
	ld.global.nc.f32 	%f370, [%rd43];
	mul.wide.u32 	%rd44, %r208, 4;
	add.s64 	%rd45, %rd4, %rd44;
	ld.local.f32 	%f371, [%rd45];
	fma.rn.f32 	%f372, %f43, %f370, %f371;
	st.local.f32 	[%rd45], %f372;
	ld.global.nc.f32 	%f373, [%rd43+4];
	ld.local.f32 	%f374, [%rd45+4];
	fma.rn.f32 	%f375, %f43, %f373, %f374;
	st.local.f32 	[%rd45+4], %f375;
	ld.global.nc.f32 	%f376, [%rd43+8];
	ld.local.f32 	%f377, [%rd45+8];
	fma.rn.f32 	%f378, %f43, %f376, %f377;
	st.local.f32 	[%rd45+8], %f378;
	ld.global.nc.f32 	%f379, [%rd43+12];
	ld.local.f32 	%f380, [%rd45+12];
	fma.rn.f32 	%f381, %f43, %f379, %f380;
	st.local.f32 	[%rd45+12], %f381;
	ld.global.nc.f32 	%f382, [%rd43+16];
	ld.local.f32 	%f383, [%rd45+16];
	fma.rn.f32 	%f384, %f43, %f382, %f383;
	st.local.f32 	[%rd45+16], %f384;
	ld.global.nc.f32 	%f385, [%rd43+20];
	ld.local.f32 	%f386, [%rd45+20];
	fma.rn.f32 	%f387, %f43, %f385, %f386;
	st.local.f32 	[%rd45+20], %f387;
	ld.global.nc.f32 	%f388, [%rd43+24];
	ld.local.f32 	%f389, [%rd45+24];
	fma.rn.f32 	%f390, %f43, %f388, %f389;
	st.local.f32 	[%rd45+24], %f390;
	ld.global.nc.f32 	%f391, [%rd43+28];
	ld.local.f32 	%f392, [%rd45+28];
	fma.rn.f32 	%f393, %f43, %f391, %f392;
	st.local.f32 	[%rd45+28], %f393;
	add.s32 	%r208, %r208, 8;
$L__BB0_62:
	setp.eq.s32 	%p44, %r6, 0;
	@%p44 bra 	$L__BB0_69;
	setp.lt.u32 	%p45, %r7, 3;
	@%p45 bra 	$L__BB0_65;
	add.s32 	%r181, %r56, %r208;
	mul.wide.s32 	%rd46, %r181, 4;
	add.s64 	%rd47, %rd2, %rd46;
	ld.global.nc.f32 	%f394, [%rd47];
	mul.wide.u32 	%rd48, %r208, 4;
	add.s64 	%rd49, %rd4, %rd48;
	ld.local.f32 	%f395, [%rd49];
	fma.rn.f32 	%f396, %f43, %f394, %f395;
	st.local.f32 	[%rd49], %f396;
	ld.global.nc.f32 	%f397, [%rd47+4];
	ld.local.f32 	%f398, [%rd49+4];
	fma.rn.f32 	%f399, %f43, %f397, %f398;
	st.local.f32 	[%rd49+4], %f399;
	ld.global.nc.f32 	%f400, [%rd47+8];
	ld.local.f32 	%f401, [%rd49+8];
	fma.rn.f32 	%f402, %f43, %f400, %f401;
	st.local.f32 	[%rd49+8], %f402;
	ld.global.nc.f32 	%f403, [%rd47+12];
	ld.local.f32 	%f404, [%rd49+12];
	fma.rn.f32 	%f405, %f43, %f403, %f404;
	st.local.f32 	[%rd49+12], %f405;
	add.s32 	%r208, %r208, 4;
$L__BB0_65:
	setp.eq.s32 	%p46, %r9, 0;
	@%p46 bra 	$L__BB0_69;
	setp.eq.s32 	%p47, %r9, 1;
	add.s32 	%r182, %r56, %r208;
	mul.wide.s32 	%rd50, %r182, 4;
	add.s64 	%rd9, %rd2, %rd50;
	ld.global.nc.f32 	%f406, [%rd9];
	mul.wide.u32 	%rd51, %r208, 4;
	add.s64 	%rd10, %rd4, %rd51;
	ld.local.f32 	%f407, [%rd10];
	fma.rn.f32 	%f408, %f43, %f406, %f407;
	st.local.f32 	[%rd10], %f408;
	@%p47 bra 	$L__BB0_69;
	setp.eq.s32 	%p48, %r9, 2;
	ld.global.nc.f32 	%f409, [%rd9+4];
	ld.local.f32 	%f410, [%rd10+4];
	fma.rn.f32 	%f411, %f43, %f409, %f410;
	st.local.f32 	[%rd10+4], %f411;
	@%p48 bra 	$L__BB0_69;
	ld.global.nc.f32 	%f412, [%rd9+8];
	ld.local.f32 	%f413, [%rd10+8];
	fma.rn.f32 	%f414, %f43, %f412, %f413;
	st.local.f32 	[%rd10+8], %f414;
$L__BB0_69:
	add.s32 	%r205, %r205, 1;
	setp.lt.s32 	%p49, %r205, %r13;
	@%p49 bra 	$L__BB0_56;
$L__BB0_70:
	bar.sync 	0;
	setp.lt.s32 	%p50, %r12, %r88;
	add.s32 	%r186, %r186, 1;
	mov.u32 	%r187, %r12;
	mov.f32 	%f474, %f32;
	@%p50 bra 	$L__BB0_3;
$L__BB0_71:
	mad.lo.s32 	%r66, %r89, %r2, %r3;
	setp.lt.s32 	%p51, %r89, 1;
	@%p51 bra 	$L__BB0_84;
	and.b32  	%r67, %r89, 15;
	setp.lt.u32 	%p52, %r89, 16;
	mov.b32 	%r213, 0;
	@%p52 bra 	$L__BB0_75;
	and.b32  	%r213, %r89, 2147483632;
	neg.s32 	%r211, %r213;
	add.s64 	%rd11, %rd3, 32;
	mov.u32 	%r210, %r66;
$L__BB0_74:
	.pragma "nounroll";
	mul.wide.s32 	%rd52, %r210, 4;
	add.s64 	%rd53, %rd11, %rd52;
	ld.local.v4.f32 	{%f415, %f416, %f417, %f418}, [%rd65+-32];
	div.rn.f32 	%f419, %f415, %f496;
	st.global.f32 	[%rd53+-32], %f419;
	div.rn.f32 	%f420, %f416, %f496;
	st.global.f32 	[%rd53+-28], %f420;
	div.rn.f32 	%f421, %f417, %f496;
	st.global.f32 	[%rd53+-24], %f421;
	div.rn.f32 	%f422, %f418, %f496;
	st.global.f32 	[%rd53+-20], %f422;
	ld.local.v4.f32 	{%f423, %f424, %f425, %f426}, [%rd65+-16];
	div.rn.f32 	%f427, %f423, %f496;
	st.global.f32 	[%rd53+-16], %f427;
	div.rn.f32 	%f428, %f424, %f496;
	st.global.f32 	[%rd53+-12], %f428;
	div.rn.f32 	%f429, %f425, %f496;
	st.global.f32 	[%rd53+-8], %f429;
	div.rn.f32 	%f430, %f426, %f496;
	st.global.f32 	[%rd53+-4], %f430;
	ld.local.v4.f32 	{%f431, %f432, %f433, %f434}, [%rd65];
	div.rn.f32 	%f435, %f431, %f496;
	st.global.f32 	[%rd53], %f435;
	div.rn.f32 	%f436, %f432, %f496;
	st.global.f32 	[%rd53+4], %f436;
	div.rn.f32 	%f437, %f433, %f496;
	st.global.f32 	[%rd53+8], %f437;
	div.rn.f32 	%f438, %f434, %f496;
	st.global.f32 	[%rd53+12], %f438;
	ld.local.v4.f32 	{%f439, %f440, %f441, %f442}, [%rd65+16];
	div.rn.f32 	%f443, %f439, %f496;
	st.global.f32 	[%rd53+16], %f443;
	div.rn.f32 	%f444, %f440, %f496;
	st.global.f32 	[%rd53+20], %f444;
	div.rn.f32 	%f445, %f441, %f496;
	st.global.f32 	[%rd53+24], %f445;
	div.rn.f32 	%f446, %f442, %f496;
	st.global.f32 	[%rd53+28], %f446;
	add.s32 	%r211, %r211, 16;
	add.s64 	%rd65, %rd65, 64;
	add.s32 	%r210, %r210, 16;
	setp.ne.s32 	%p53, %r211, 0;
	@%p53 bra 	$L__BB0_74;
$L__BB0_75:
	setp.eq.s32 	%p54, %r67, 0;
	@%p54 bra 	$L__BB0_84;
	and.b32  	%r75, %r89, 7;
	setp.lt.u32 	%p55, %r67, 8;
	@%p55 bra 	$L__BB0_78;
	mul.wide.u32 	%rd54, %r213, 4;
	add.s64 	%rd55, %rd4, %rd54;
	ld.local.f32 	%f447, [%rd55];
	div.rn.f32 	%f448, %f447, %f496;
	add.s32 	%r184, %r66, %r213;
	mul.wide.s32 	%rd56, %r184, 4;
	add.s64 	%rd57, %rd3, %rd56;
	st.global.f32 	[%rd57], %f448;
	ld.local.f32 	%f449, [%rd55+4];
	div.rn.f32 	%f450, %f449, %f496;
	st.global.f32 	[%rd57+4], %f450;
	ld.local.f32 	%f451, [%rd55+8];
	div.rn.f32 	%f452, %f451, %f496;
	st.global.f32 	[%rd57+8], %f452;
	ld.local.f32 	%f453, [%rd55+12];
	div.rn.f32 	%f454, %f453, %f496;
	st.global.f32 	[%rd57+12], %f454;
	ld.local.f32 	%f455, [%rd55+16];
	div.rn.f32 	%f456, %f455, %f496;
	st.global.f32 	[%rd57+16], %f456;
	ld.local.f32 	%f457, [%rd55+20];
	div.rn.f32 	%f458, %f457, %f496;
	st.global.f32 	[%rd57+20], %f458;
	ld.local.f32 	%f459, [%rd55+24];
	div.rn.f32 	%f460, %f459, %f496;
	st.global.f32 	[%rd57+24], %f460;
	ld.local.f32 	%f461, [%rd55+28];
	div.rn.f32 	%f462, %f461, %f496;
	st.global.f32 	[%rd57+28], %f462;
	add.s32 	%r213, %r213, 8;
$L__BB0_78:
	setp.eq.s32 	%p56, %r75, 0;
	@%p56 bra 	$L__BB0_84;
	and.b32  	%r78, %r89, 3;
	setp.lt.u32 	%p57, %r75, 4;
	@%p57 bra 	$L__BB0_81;
	mul.wide.u32 	%rd58, %r213, 4;
	add.s64 	%rd59, %rd4, %rd58;
	ld.local.f32 	%f463, [%rd59];
	div.rn.f32 	%f464, %f463, %f496;
	add.s32 	%r185, %r66, %r213;
	mul.wide.s32 	%rd60, %r185, 4;
	add.s64 	%rd61, %rd3, %rd60;
	st.global.f32 	[%rd61], %f464;
	ld.local.f32 	%f465, [%rd59+4];
	div.rn.f32 	%f466, %f465, %f496;
	st.global.f32 	[%rd61+4], %f466;
	ld.local.f32 	%f467, [%rd59+8];
	div.rn.f32 	%f468, %f467, %f496;
	st.global.f32 	[%rd61+8], %f468;
	ld.local.f32 	%f469, [%rd59+12];
	div.rn.f32 	%f470, %f469, %f496;
	st.global.f32 	[%rd61+12], %f470;
	add.s32 	%r213, %r213, 4;
$L__BB0_81:
	setp.eq.s32 	%p58, %r78, 0;
	@%p58 bra 	$L__BB0_84;
	add.s32 	%r216, %r213, %r66;
	mul.wide.u32 	%rd62, %r213, 4;
	add.s64 	%rd66, %rd4, %rd62;
	neg.s32 	%r215, %r78;
$L__BB0_83:
	.pragma "nounroll";
	mul.wide.s32 	%rd63, %r216, 4;
	add.s64 	%rd64, %rd3, %rd63;
	ld.local.f32 	%f471, [%rd66];
	div.rn.f32 	%f472, %f471, %f496;
	st.global.f32 	[%rd64], %f472;
	add.s32 	%r216, %r216, 1;
	add.s64 	%rd66, %rd66, 4;
	add.s32 	%r215, %r215, 1;
	setp.ne.s32 	%p59, %r215, 0;
	@%p59 bra 	$L__BB0_83;
$L__BB0_84:
	ret;

}
	// .globl	_Z35flash_attention_forward_fp16_kernelPK6__halfS1_S1_PS_iiiif
.visible .entry _Z35flash_attention_forward_fp16_kernelPK6__halfS1_S1_PS_iiiif(
	.param .u64 .ptr .align 1 _Z35flash_attention_forward_fp16_kernelPK6__halfS1_S1_PS_iiiif_param_0,
	.param .u64 .ptr .align 1 _Z35flash_attention_forward_fp16_kernelPK6__halfS1_S1_PS_iiiif_param_1,
	.param .u64 .ptr .align 1 _Z35flash_attention_forward_fp16_kernelPK6__halfS1_S1_PS_iiiif_param_2,
	.param .u64 .ptr .align 1 _Z35flash_attention_forward_fp16_kernelPK6__halfS1_S1_PS_iiiif_param_3,
	.param .u32 _Z35flash_attention_forward_fp16_kernelPK6__halfS1_S1_PS_iiiif_param_4,
	.param .u32 _Z35flash_attention_forward_fp16_kernelPK6__halfS1_S1_PS_iiiif_param_5,
	.param .u32 _Z35flash_attention_forward_fp16_kernelPK6__halfS1_S1_PS_iiiif_param_6,
	.param .u32 _Z35flash_attention_forward_fp16_kernelPK6__halfS1_S1_PS_iiiif_param_7,
	.param .f32 _Z35flash_attention_forward_fp16_kernelPK6__halfS1_S1_PS_iiiif_param_8
)
{
	.local .align 16 .b8 	__local_depot1[128];
	.reg .b64 	%SP;
	.reg .b64 	%SPL;
	.reg .pred 	%p<60>;
	.reg .b16 	%rs<124>;
	.reg .b32 	%r<217>;
	.reg .b32 	%f<496>;
	.reg .b64 	%rd<67>;
	// demoted variable
	.shared .align 2 .b8 _ZZ35flash_attention_forward_fp16_kernelPK6__halfS1_S1_PS_iiiifE6Q_tile[512];
	// demoted variable
	.shared .align 4 .b8 _ZZ35flash_attention_forward_fp16_kernelPK6__halfS1_S1_PS_iiiifE6S_tile[1024];
	mov.u64 	%SPL, __local_depot1;
	ld.param.u64 	%rd17, [_Z35flash_attention_forward_fp16_kernelPK6__halfS1_S1_PS_iiiif_param_0];
	ld.param.u64 	%rd18, [_Z35flash_attention_forward_fp16_kernelPK6__halfS1_S1_PS_iiiif_param_1];
	ld.param.u64 	%rd19, [_Z35flash_attention_forward_fp16_kernelPK6__halfS1_S1_PS_iiiif_param_2];
	ld.param.u64 	%rd20, [_Z35flash_attention_forward_fp16_kernelPK6__halfS1_S1_PS_iiiif_param_3];
	ld.param.u32 	%r87, [_Z35flash_attention_forward_fp16_kernelPK6__halfS1_S1_PS_iiiif_param_5];
	ld.param.u32 	%r88, [_Z35flash_attention_forward_fp16_kernelPK6__halfS1_S1_PS_iiiif_param_6];
	ld.param.u32 	%r89, [_Z35flash_attention_forward_fp16_kernelPK6__halfS1_S1_PS_iiiif_param_7];
	ld.param.f32 	%f45, [_Z35flash_attention_forward_fp16_kernelPK6__halfS1_S1_PS_iiiif_param_8];
	cvta.to.global.u64 	%rd1, %rd18;
	cvta.to.global.u64 	%rd2, %rd19;
	cvta.to.global.u64 	%rd3, %rd20;
	add.u64 	%rd4, %SPL, 0;
	mov.u32 	%r90, %ctaid.x;
	mov.u32 	%r91, %ntid.x;
	mov.u32 	%r1, %tid.x;
	mad.lo.s32 	%r2, %r90, %r91, %r1;
	setp.ge.s32 	%p1, %r2, %r88;
	@%p1 bra 	$L__BB1_84;
	mov.u32 	%r92, %ctaid.y;
	mov.u32 	%r93, %ctaid.z;
	mad.lo.s32 	%r94, %r87, %r93, %r92;
	mul.lo.s32 	%r95, %r89, %r88;
	mul.lo.s32 	%r3, %r95, %r94;
	mov.f32 	%f495, 0f00000000;
	st.local.v4.f32 	[%rd4], {%f495, %f495, %f495, %f495};
	st.local.v4.f32 	[%rd4+16], {%f495, %f495, %f495, %f495};
	add.s64 	%rd65, %rd4, 32;
	st.local.v4.f32 	[%rd4+32], {%f495, %f495, %f495, %f495};
	st.local.v4.f32 	[%rd4+48], {%f495, %f495, %f495, %f495};
	st.local.v4.f32 	[%rd4+64], {%f495, %f495, %f495, %f495};
	st.local.v4.f32 	[%rd4+80], {%f495, %f495, %f495, %f495};
	st.local.v4.f32 	[%rd4+96], {%f495, %f495, %f495, %f495};
	st.local.v4.f32 	[%rd4+112], {%f495, %f495, %f495, %f495};
	setp.lt.s32 	%p2, %r88, 1;
	@%p2 bra 	$L__BB1_71;
	mad.lo.s32 	%r97, %r89, %r2, %r1;
	add.s32 	%r98, %r97, %r3;
	cvta.to.global.u64 	%rd22, %rd17;
	mul.wide.u32 	%rd23, %r98, 2;
	add.s64 	%rd6, %rd22, %rd23;
	add.s32 	%r4, %r89, -1;
	and.b32  	%r5, %r89, 15;
	and.b32  	%r6, %r89, 7;
	add.s32 	%r7, %r6, -1;
	mul.f32 	%f1, %f45, 0f00000000;
	and.b32  	%r8, %r89, 2147483632;
	and.b32  	%r9, %r89, 3;
	mov.f32 	%f473, 0fFF800000;
	mov.f32 	%f495, 0f00000000;
	mov.b32 	%r186, 0;
	mov.u32 	%r187, %r186;
$L__BB1_3:
	setp.ge.u32 	%p3, %r1, %r89;
	add.s32 	%r12, %r187, 256;
	min.s32 	%r13, %r88, %r12;
	shl.b32 	%r99, %r186, 8;
	neg.s32 	%r14, %r99;
	sub.s32 	%r15, %r13, %r99;
	add.s32 	%r100, %r187, 1;
	max.s32 	%r16, %r13, %r100;
	and.b32  	%r17, %r16, 3;
	and.b32  	%r18, %r16, 7;
	@%p3 bra 	$L__BB1_5;
	ld.global.nc.u16 	%rs1, [%rd6];
	shl.b32 	%r101, %r1, 1;
	mov.u32 	%r102, _ZZ35flash_attention_forward_fp16_kernelPK6__halfS1_S1_PS_iiiifE6Q_tile;
	add.s32 	%r103, %r102, %r101;
	st.shared.u16 	[%r103], %rs1;
$L__BB1_5:
	setp.lt.s32 	%p4, %r89, 1;
	bar.sync 	0;
	@%p4 bra 	$L__BB1_21;
	mov.f32 	%f490, 0fFF800000;
	mov.u32 	%r188, %r187;
$L__BB1_7:
	setp.lt.u32 	%p13, %r89, 16;
	mad.lo.s32 	%r20, %r188, %r89, %r3;
	mov.f32 	%f482, 0f00000000;
	mov.b32 	%r191, 0;
	@%p13 bra 	$L__BB1_10;
	mov.f32 	%f482, 0f00000000;
	mov.b32 	%r189, 0;
$L__BB1_9:
	.pragma "nounroll";
	add.s32 	%r125, %r20, %r189;
	mul.wide.s32 	%rd24, %r125, 2;
	add.s64 	%rd25, %rd1, %rd24;
	ld.global.nc.u16 	%rs3, [%rd25];
	shl.b32 	%r126, %r189, 1;
	mov.u32 	%r127, _ZZ35flash_attention_forward_fp16_kernelPK6__halfS1_S1_PS_iiiifE6Q_tile;
	add.s32 	%r128, %r127, %r126;
	ld.shared.u16 	%rs2, [%r128];
	// begin inline asm
	{  cvt.f32.f16 %f58, %rs2;}

	// end inline asm
	// begin inline asm
	{  cvt.f32.f16 %f59, %rs3;}

	// end inline asm
	fma.rn.f32 	%f90, %f58, %f59, %f482;
	ld.global.nc.u16 	%rs5, [%rd25+2];
	ld.shared.u16 	%rs4, [%r128+2];
	// begin inline asm
	{  cvt.f32.f16 %f60, %rs4;}

	// end inline asm
	// begin inline asm
	{  cvt.f32.f16 %f61, %rs5;}

	// end inline asm
	fma.rn.f32 	%f91, %f60, %f61, %f90;
	ld.global.nc.u16 	%rs7, [%rd25+4];
	ld.shared.u16 	%rs6, [%r128+4];
	// begin inline asm
	{  cvt.f32.f16 %f62, %rs6;}

	// end inline asm
	// begin inline asm
	{  cvt.f32.f16 %f63, %rs7;}

	// end inline asm
	fma.rn.f32 	%f92, %f62, %f63, %f91;
	ld.global.nc.u16 	%rs9, [%rd25+6];
	ld.shared.u16 	%rs8, [%r128+6];
	// begin inline asm
	{  cvt.f32.f16 %f64, %rs8;}

	// end inline asm
	// begin inline asm
	{  cvt.f32.f16 %f65, %rs9;}

	// end inline asm
	fma.rn.f32 	%f93, %f64, %f65, %f92;
	ld.global.nc.u16 	%rs11, [%rd25+8];
	ld.shared.u16 	%rs10, [%r128+8];
	// begin inline asm
	{  cvt.f32.f16 %f66, %rs10;}

	// end inline asm
	// begin inline asm
	{  cvt.f32.f16 %f67, %rs11;}

	// end inline asm
	fma.rn.f32 	%f94, %f66, %f67, %f93;
	ld.global.nc.u16 	%rs13, [%rd25+10];
	ld.shared.u16 	%rs12, [%r128+10];
	// begin inline asm
	{  cvt.f32.f16 %f68, %rs12;}

	// end inline asm
	// begin inline asm
	{  cvt.f32.f16 %f69, %rs13;}

	// end inline asm
	fma.rn.f32 	%f95, %f68, %f69, %f94;
	ld.global.nc.u16 	%rs15, [%rd25+12];
	ld.shared.u16 	%rs14, [%r128+12];
	// begin inline asm
	{  cvt.f32.f16 %f70, %rs14;}

	// end inline asm
	// begin inline asm
	{  cvt.f32.f16 %f71, %rs15;}

	// end inline asm
	fma.rn.f32 	%f96, %f70, %f71, %f95;
	ld.global.nc.u16 	%rs17, [%rd25+14];
	ld.shared.u16 	%rs16, [%r128+14];
	// begin inline asm
	{  cvt.f32.f16 %f72, %rs16;}

	// end inline asm
	// begin inline asm
	{  cvt.f32.f16 %f73, %rs17;}

	// end inline asm
	fma.rn.f32 	%f97, %f72, %f73, %f96;
	ld.global.nc.u16 	%rs19, [%rd25+16];
	ld.shared.u16 	%rs18, [%r128+16];
	// begin inline asm
	{  cvt.f32.f16 %f74, %rs18;}

	// end inline asm
	// begin inline asm
	{  cvt.f32.f16 %f75, %rs19;}

	// end inline asm
	fma.rn.f32 	%f98, %f74, %f75, %f97;
	ld.global.nc.u16 	%rs21, [%rd25+18];
	ld.shared.u16 	%rs20, [%r128+18];
	// begin inline asm
	{  cvt.f32.f16 %f76, %rs20;}

	// end inline asm
	// begin inline asm
	{  cvt.f32.f16 %f77, %rs21;}

	// end inline asm
	fma.rn.f32 	%f99, %f76, %f77, %f98;
	ld.global.nc.u16 	%rs23, [%rd25+20];
	ld.shared.u16 	%rs22, [%r128+20];
	// begin inline asm
	{  cvt.f32.f16 %f78, %rs22;}

	// end inline asm
	// begin inline asm
	{  cvt.f32.f16 %f79, %rs23;}

	// end inline asm
	fma.rn.f32 	%f100, %f78, %f79, %f99;
	ld.global.nc.u16 	%rs25, [%rd25+22];
	ld.shared.u16 	%rs24, [%r128+22];
	// begin inline asm
	{  cvt.f32.f16 %f80, %rs24;}

	// end inline asm
	// begin inline asm
	{  cvt.f32.f16 %f81, %rs25;}

	// end inline asm
	fma.rn.f32 	%f101, %f80, %f81, %f100;
	ld.global.nc.u16 	%rs27, [%rd25+24];
	ld.shared.u16 	%rs26, [%r128+24];
	// begin inline asm
	{  cvt.f32.f16 %f82, %rs26;}

	// end inline asm
	// begin inline asm
	{  cvt.f32.f16 %f83, %rs27;}

	// end inline asm
	fma.rn.f32 	%f102, %f82, %f83, %f101;
	ld.global.nc.u16 	%rs29, [%rd25+26];
	ld.shared.u16 	%rs28, [%r128+26];
	// begin inline asm
	{  cvt.f32.f16 %f84, %rs28;}

	// end inline asm
	// begin inline asm
	{  cvt.f32.f16 %f85, %rs29;}

	// end inline asm
	fma.rn.f32 	%f103, %f84, %f85, %f102;
	ld.global.nc.u16 	%rs31, [%rd25+28];
	ld.shared.u16 	%rs30, [%r128+28];
	// begin inline asm
	{  cvt.f32.f16 %f86, %rs30;}

	// end inline asm
	// begin inline asm
	{  cvt.f32.f16 %f87, %rs31;}

	// end inline asm
	fma.rn.f32 	%f104, %f86, %f87, %f103;
	ld.global.nc.u16 	%rs33, [%rd25+30];
	ld.shared.u16 	%rs32, [%r128+30];
	// begin inline asm
	{  cvt.f32.f16 %f88, %rs32;}

	// end inline asm
	// begin inline asm
	{  cvt.f32.f16 %f89, %rs33;}

	// end inline asm
	fma.rn.f32 	%f482, %f88, %f89, %f104;
	add.s32 	%r189, %r189, 16;
	setp.ne.s32 	%p14, %r189, %r8;
	mov.u32 	%r191, %r8;
	@%p14 bra 	$L__BB1_9;
$L__BB1_10:
	setp.eq.s32 	%p15, %r5, 0;
	@%p15 bra 	$L__BB1_20;
	add.s32 	%r129, %r5, -1;
	setp.lt.u32 	%p16, %r129, 7;
	@%p16 bra 	$L__BB1_13;
	add.s32 	%r130, %r20, %r191;
	mul.wide.s32 	%rd26, %r130, 2;
	add.s64 	%rd27, %rd1, %rd26;
	ld.global.nc.u16 	%rs35, [%rd27];
	shl.b32 	%r131, %r191, 1;
	mov.u32 	%r132, _ZZ35flash_attention_forward_fp16_kernelPK6__halfS1_S1_PS_iiiifE6Q_tile;
	add.s32 	%r133, %r132, %r131;
	ld.shared.u16 	%rs34, [%r133];
	// begin inline asm
	{  cvt.f32.f16 %f106, %rs34;}

	// end inline asm
	// begin inline asm
	{  cvt.f32.f16 %f107, %rs35;}

	// end inline asm
	fma.rn.f32 	%f122, %f106, %f107, %f482;
	ld.global.nc.u16 	%rs37, [%rd27+2];
	ld.shared.u16 	%rs36, [%r133+2];
	// begin inline asm
	{  cvt.f32.f16 %f108, %rs36;}

	// end inline asm
	// begin inline asm
	{  cvt.f32.f16 %f109, %rs37;}

	// end inline asm
	fma.rn.f32 	%f123, %f108, %f109, %f122;
	ld.global.nc.u16 	%rs39, [%rd27+4];
	ld.shared.u16 	%rs38, [%r133+4];
	// begin inline asm
	{  cvt.f32.f16 %f110, %rs38;}

	// end inline asm
	// begin inline asm
	{  cvt.f32.f16 %f111, %rs39;}

	// end inline asm
	fma.rn.f32 	%f124, %f110, %f111, %f123;
	ld.global.nc.u16 	%rs41, [%rd27+6];
	ld.shared.u16 	%rs40, [%r133+6];
	// begin inline asm
	{  cvt.f32.f16 %f112, %rs40;}

	// end inline asm
	// begin inline asm
	{  cvt.f32.f16 %f113, %rs41;}

	// end inline asm
	fma.rn.f32 	%f125, %f112, %f113, %f124;
	ld.global.nc.u16 	%rs43, [%rd27+8];
	ld.shared.u16 	%rs42, [%r133+8];
	// begin inline asm
	{  cvt.f32.f16 %f114, %rs42;}

	// end inline asm
	// begin inline asm
	{  cvt.f32.f16 %f115, %rs43;}

	// end inline asm
	fma.rn.f32 	%f126, %f114, %f115, %f125;
	ld.global.nc.u16 	%rs45, [%rd27+10];
	ld.shared.u16 	%rs44, [%r133+10];
	// begin inline asm
	{  cvt.f32.f16 %f116, %rs44;}

	// end inline asm
	// begin inline asm
	{  cvt.f32.f16 %f117, %rs45;}

	// end inline asm
	fma.rn.f32 	%f127, %f116, %f117, %f126;
	ld.global.nc.u16 	%rs47, [%rd27+12];
	ld.shared.u16 	%rs46, [%r133+12];
	// begin inline asm
	{  cvt.f32.f16 %f118, %rs46;}

	// end inline asm
	// begin inline asm
	{  cvt.f32.f16 %f119, %rs47;}

	// end inline asm
	fma.rn.f32 	%f128, %f118, %f119, %f127;
	ld.global.nc.u16 	%rs49, [%rd27+14];
	ld.shared.u16 	%rs48, [%r133+14];
	// begin inline asm
	{  cvt.f32.f16 %f120, %rs48;}

	// end inline asm
	// begin inline asm
	{  cvt.f32.f16 %f121, %rs49;}

	// end inline asm
	fma.rn.f32 	%f482, %f120, %f121, %f128;
	add.s32 	%r191, %r191, 8;
$L__BB1_13:
	setp.eq.s32 	%p17, %r6, 0;
	@%p17 bra 	$L__BB1_20;
	setp.lt.u32 	%p18, %r7, 3;
	@%p18 bra 	$L__BB1_16;
	add.s32 	%r134, %r20, %r191;
	mul.wide.s32 	%rd28, %r134, 2;
	add.s64 	%rd29, %rd1, %rd28;
	ld.global.nc.u16 	%rs51, [%rd29];
	shl.b32 	%r135, %r191, 1;
	mov.u32 	%r136, _ZZ35flash_attention_forward_fp16_kernelPK6__halfS1_S1_PS_iiiifE6Q_tile;
	add.s32 	%r137, %r136, %r135;
	ld.shared.u16 	%rs50, [%r137];
	// begin inline asm
	{  cvt.f32.f16 %f130, %rs50;}

	// end inline asm
	// begin inline asm
	{  cvt.f32.f16 %f131, %rs51;}

	// end inline asm
	fma.rn.f32 	%f138, %f130, %f131, %f482;
	ld.global.nc.u16 	%rs53, [%rd29+2];
	ld.shared.u16 	%rs52, [%r137+2];
	// begin inline asm
	{  cvt.f32.f16 %f132, %rs52;}

	// end inline asm
	// begin inline asm
	{  cvt.f32.f16 %f133, %rs53;}

	// end inline asm
	fma.rn.f32 	%f139, %f132, %f133, %f138;
	ld.global.nc.u16 	%rs55, [%rd29+4];
	ld.shared.u16 	%rs54, [%r137+4];
	// begin inline asm
	{  cvt.f32.f16 %f134, %rs54;}

	// end inline asm
	// begin inline asm
	{  cvt.f32.f16 %f135, %rs55;}

	// end inline asm
	fma.rn.f32 	%f140, %f134, %f135, %f139;
	ld.global.nc.u16 	%rs57, [%rd29+6];
	ld.shared.u16 	%rs56, [%r137+6];
	// begin inline asm
	{  cvt.f32.f16 %f136, %rs56;}

	// end inline asm
	// begin inline asm
	{  cvt.f32.f16 %f137, %rs57;}

	// end inline asm
	fma.rn.f32 	%f482, %f136, %f137, %f140;
	add.s32 	%r191, %r191, 4;
$L__BB1_16:
	setp.eq.s32 	%p19, %r9, 0;
	@%p19 bra 	$L__BB1_20;
	setp.eq.s32 	%p20, %r9, 1;
	add.s32 	%r138, %r20, %r191;
	mul.wide.s32 	%rd30, %r138, 2;
	add.s64 	%rd7, %rd1, %rd30;
	ld.global.nc.u16 	%rs59, [%rd7];
	shl.b32 	%r139, %r191, 1;
	mov.u32 	%r140, _ZZ35flash_attention_forward_fp16_kernelPK6__halfS1_S1_PS_iiiifE6Q_tile;
	add.s32 	%r28, %r140, %r139;
	ld.shared.u16 	%rs58, [%r28];
	// begin inline asm
	{  cvt.f32.f16 %f141, %rs58;}

	// end inline asm
	// begin inline asm
	{  cvt.f32.f16 %f142, %rs59;}

	// end inline asm
	fma.rn.f32 	%f482, %f141, %f142, %f482;
	@%p20 bra 	$L__BB1_20;
	setp.eq.s32 	%p21, %r9, 2;
	ld.global.nc.u16 	%rs61, [%rd7+2];
	ld.shared.u16 	%rs60, [%r28+2];
	// begin inline asm
	{  cvt.f32.f16 %f143, %rs60;}

	// end inline asm
	// begin inline asm
	{  cvt.f32.f16 %f144, %rs61;}

	// end inline asm
	fma.rn.f32 	%f482, %f143, %f144, %f482;
	@%p21 bra 	$L__BB1_20;
	ld.global.nc.u16 	%rs63, [%rd7+4];
	ld.shared.u16 	%rs62, [%r28+4];
	// begin inline asm
	{  cvt.f32.f16 %f145, %rs62;}

	// end inline asm
	// begin inline asm
	{  cvt.f32.f16 %f146, %rs63;}

	// end inline asm
	fma.rn.f32 	%f482, %f145, %f146, %f482;
$L__BB1_20:
	mul.f32 	%f147, %f45, %f482;
	max.f32 	%f490, %f490, %f147;
	sub.s32 	%r141, %r188, %r187;
	shl.b32 	%r142, %r141, 2;
	mov.u32 	%r143, _ZZ35flash_attention_forward_fp16_kernelPK6__halfS1_S1_PS_iiiifE6S_tile;
	add.s32 	%r144, %r143, %r142;
	st.shared.f32 	[%r144], %f147;
	add.s32 	%r188, %r188, 1;
	setp.lt.s32 	%p22, %r188, %r13;
	@%p22 bra 	$L__BB1_7;
	bra.uni 	$L__BB1_32;
$L__BB1_21:
	add.s32 	%r104, %r16, %r14;
	add.s32 	%r105, %r104, -1;
	setp.lt.u32 	%p5, %r105, 7;
	mov.f32 	%f490, 0fFF800000;
	mov.u32 	%r196, %r187;
	@%p5 bra 	$L__BB1_24;
	shl.b32 	%r107, %r186, 8;
	or.b32  	%r108, %r107, %r18;
	sub.s32 	%r194, %r108, %r16;
	mov.u32 	%r109, _ZZ35flash_attention_forward_fp16_kernelPK6__halfS1_S1_PS_iiiifE6S_tile;
	add.s32 	%r193, %r109, 16;
	mov.f32 	%f490, 0fFF800000;
	mov.u32 	%r196, %r187;
$L__BB1_23:
	.pragma "nounroll";
	max.f32 	%f490, %f490, %f1;
	st.shared.f32 	[%r193+-16], %f1;
	st.shared.f32 	[%r193+-12], %f1;
	st.shared.f32 	[%r193+-8], %f1;
	st.shared.f32 	[%r193+-4], %f1;
	st.shared.f32 	[%r193], %f1;
	st.shared.f32 	[%r193+4], %f1;
	st.shared.f32 	[%r193+8], %f1;
	st.shared.f32 	[%r193+12], %f1;
	add.s32 	%r196, %r196, 8;
	add.s32 	%r194, %r194, 8;
	add.s32 	%r193, %r193, 32;
	setp.ne.s32 	%p6, %r194, 0;
	@%p6 bra 	$L__BB1_23;
$L__BB1_24:
	setp.eq.s32 	%p7, %r18, 0;
	@%p7 bra 	$L__BB1_32;
	setp.lt.u32 	%p8, %r18, 4;
	@%p8 bra 	$L__BB1_27;
	max.f32 	%f490, %f490, %f1;
	sub.s32 	%r110, %r196, %r187;
	shl.b32 	%r111, %r110, 2;
	mov.u32 	%r112, _ZZ35flash_attention_forward_fp16_kernelPK6__halfS1_S1_PS_iiiifE6S_tile;
	add.s32 	%r113, %r112, %r111;
	st.shared.f32 	[%r113], %f1;
	st.shared.f32 	[%r113+4], %f1;
	st.shared.f32 	[%r113+8], %f1;
	st.shared.f32 	[%r113+12], %f1;
	add.s32 	%r196, %r196, 4;
$L__BB1_27:
	setp.eq.s32 	%p9, %r17, 0;
	@%p9 bra 	$L__BB1_32;
	setp.eq.s32 	%p10, %r17, 1;
	@%p10 bra 	$L__BB1_30;
	max.f32 	%f490, %f490, %f1;
	sub.s32 	%r114, %r196, %r187;
	shl.b32 	%r115, %r114, 2;
	mov.u32 	%r116, _ZZ35flash_attention_forward_fp16_kernelPK6__halfS1_S1_PS_iiiifE6S_tile;
	add.s32 	%r117, %r116, %r115;
	st.shared.f32 	[%r117], %f1;
	st.shared.f32 	[%r117+4], %f1;
	add.s32 	%r196, %r196, 2;
$L__BB1_30:
	and.b32  	%r118, %r16, 1;
	setp.eq.b32 	%p11, %r118, 1;
	not.pred 	%p12, %p11;
	@%p12 bra 	$L__BB1_32;
	max.f32 	%f490, %f490, %f1;
	sub.s32 	%r119, %r196, %r187;
	shl.b32 	%r120, %r119, 2;
	mov.u32 	%r121, _ZZ35flash_attention_forward_fp16_kernelPK6__halfS1_S1_PS_iiiifE6S_tile;
	add.s32 	%r122, %r121, %r120;
	st.shared.f32 	[%r122], %f1;
$L__BB1_32:
	max.f32 	%f32, %f473, %f490;
	setp.le.s32 	%p23, %r88, %r187;
	mov.f32 	%f494, 0f00000000;
	@%p23 bra 	$L__BB1_40;
	and.b32  	%r42, %r13, 3;
	add.s32 	%r146, %r15, -1;
	setp.lt.u32 	%p24, %r146, 3;
	mov.f32 	%f494, 0f00000000;
	mov.b32 	%r200, 0;
	@%p24 bra 	$L__BB1_36;
	sub.s32 	%r200, %r15, %r42;
	mov.f32 	%f494, 0f00000000;
	mov.b32 	%r199, 0;
$L__BB1_35:
	shl.b32 	%r148, %r199, 2;
	mov.u32 	%r149, _ZZ35flash_attention_forward_fp16_kernelPK6__halfS1_S1_PS_iiiifE6S_tile;
	add.s32 	%r150, %r149, %r148;
	ld.shared.f32 	%f152, [%r150];
	sub.f32 	%f153, %f152, %f32;
	fma.rn.f32 	%f154, %f153, 0f3BBB989D, 0f3F000000;
	cvt.sat.f32.f32 	%f155, %f154;
	mov.f32 	%f156, 0f4B400001;
	mov.f32 	%f157, 0f437C0000;
	fma.rm.f32 	%f158, %f155, %f157, %f156;
	add.f32 	%f159, %f158, 0fCB40007F;
	neg.f32 	%f160, %f159;
	fma.rn.f32 	%f161, %f153, 0f3FB8AA3B, %f160;
	fma.rn.f32 	%f162, %f153, 0f32A57060, %f161;
	mov.b32 	%r151, %f158;
	shl.b32 	%r152, %r151, 23;
	mov.b32 	%f163, %r152;
	ex2.approx.ftz.f32 	%f164, %f162;
	mul.f32 	%f165, %f164, %f163;
	st.shared.f32 	[%r150], %f165;
	add.f32 	%f166, %f494, %f165;
	ld.shared.f32 	%f167, [%r150+4];
	sub.f32 	%f168, %f167, %f32;
	fma.rn.f32 	%f169, %f168, 0f3BBB989D, 0f3F000000;
	cvt.sat.f32.f32 	%f170, %f169;
	fma.rm.f32 	%f171, %f170, %f157, %f156;
	add.f32 	%f172, %f171, 0fCB40007F;
	neg.f32 	%f173, %f172;
	fma.rn.f32 	%f174, %f168, 0f3FB8AA3B, %f173;
	fma.rn.f32 	%f175, %f168, 0f32A57060, %f174;
	mov.b32 	%r153, %f171;
	shl.b32 	%r154, %r153, 23;
	mov.b32 	%f176, %r154;
	ex2.approx.ftz.f32 	%f177, %f175;
	mul.f32 	%f178, %f177, %f176;
	st.shared.f32 	[%r150+4], %f178;
	add.f32 	%f179, %f166, %f178;
	ld.shared.f32 	%f180, [%r150+8];
	sub.f32 	%f181, %f180, %f32;
	fma.rn.f32 	%f182, %f181, 0f3BBB989D, 0f3F000000;
	cvt.sat.f32.f32 	%f183, %f182;
	fma.rm.f32 	%f184, %f183, %f157, %f156;
	add.f32 	%f185, %f184, 0fCB40007F;
	neg.f32 	%f186, %f185;
	fma.rn.f32 	%f187, %f181, 0f3FB8AA3B, %f186;
	fma.rn.f32 	%f188, %f181, 0f32A57060, %f187;
	mov.b32 	%r155, %f184;
	shl.b32 	%r156, %r155, 23;
	mov.b32 	%f189, %r156;
	ex2.approx.ftz.f32 	%f190, %f188;
	mul.f32 	%f191, %f190, %f189;
	st.shared.f32 	[%r150+8], %f191;
	add.f32 	%f192, %f179, %f191;
	ld.shared.f32 	%f193, [%r150+12];
	sub.f32 	%f194, %f193, %f32;
	fma.rn.f32 	%f195, %f194, 0f3BBB989D, 0f3F000000;
	cvt.sat.f32.f32 	%f196, %f195;
	fma.rm.f32 	%f197, %f196, %f157, %f156;
	add.f32 	%f198, %f197, 0fCB40007F;
	neg.f32 	%f199, %f198;
	fma.rn.f32 	%f200, %f194, 0f3FB8AA3B, %f199;
	fma.rn.f32 	%f201, %f194, 0f32A57060, %f200;
	mov.b32 	%r157, %f197;
	shl.b32 	%r158, %r157, 23;
	mov.b32 	%f202, %r158;
	ex2.approx.ftz.f32 	%f203, %f201;
	mul.f32 	%f204, %f203, %f202;
	st.shared.f32 	[%r150+12], %f204;
	add.f32 	%f494, %f192, %f204;
	add.s32 	%r199, %r199, 4;
	setp.ne.s32 	%p25, %r199, %r200;
	@%p25 bra 	$L__BB1_35;
$L__BB1_36:
	setp.eq.s32 	%p26, %r42, 0;
	@%p26 bra 	$L__BB1_40;
	shl.b32 	%r159, %r200, 2;
	mov.u32 	%r160, _ZZ35flash_attention_forward_fp16_kernelPK6__halfS1_S1_PS_iiiifE6S_tile;
	add.s32 	%r47, %r160, %r159;
	ld.shared.f32 	%f205, [%r47];
	sub.f32 	%f206, %f205, %f32;
	fma.rn.f32 	%f207, %f206, 0f3BBB989D, 0f3F000000;
	cvt.sat.f32.f32 	%f208, %f207;
	mov.f32 	%f209, 0f4B400001;
	mov.f32 	%f210, 0f437C0000;
	fma.rm.f32 	%f211, %f208, %f210, %f209;
	add.f32 	%f212, %f211, 0fCB40007F;
	neg.f32 	%f213, %f212;
	fma.rn.f32 	%f214, %f206, 0f3FB8AA3B, %f213;
	fma.rn.f32 	%f215, %f206, 0f32A57060, %f214;
	mov.b32 	%r161, %f211;
	shl.b32 	%r162, %r161, 23;
	mov.b32 	%f216, %r162;
	ex2.approx.ftz.f32 	%f217, %f215;
	mul.f32 	%f218, %f217, %f216;
	st.shared.f32 	[%r47], %f218;
	add.f32 	%f494, %f494, %f218;
	setp.eq.s32 	%p27, %r42, 1;
	@%p27 bra 	$L__BB1_40;
	ld.shared.f32 	%f219, [%r47+4];
	sub.f32 	%f220, %f219, %f32;
	fma.rn.f32 	%f221, %f220, 0f3BBB989D, 0f3F000000;
	cvt.sat.f32.f32 	%f222, %f221;
	mov.f32 	%f223, 0f4B400001;
	mov.f32 	%f224, 0f437C0000;
	fma.rm.f32 	%f225, %f222, %f224, %f223;
	add.f32 	%f226, %f225, 0fCB40007F;
	neg.f32 	%f227, %f226;
	fma.rn.f32 	%f228, %f220, 0f3FB8AA3B, %f227;
	fma.rn.f32 	%f229, %f220, 0f32A57060, %f228;
	mov.b32 	%r163, %f225;
	shl.b32 	%r164, %r163, 23;
	mov.b32 	%f230, %r164;
	ex2.approx.ftz.f32 	%f231, %f229;
	mul.f32 	%f232, %f231, %f230;
	st.shared.f32 	[%r47+4], %f232;
	add.f32 	%f494, %f494, %f232;
	setp.eq.s32 	%p28, %r42, 2;
	@%p28 bra 	$L__BB1_40;
	ld.shared.f32 	%f233, [%r47+8];
	sub.f32 	%f234, %f233, %f32;
	fma.rn.f32 	%f235, %f234, 0f3BBB989D, 0f3F000000;
	cvt.sat.f32.f32 	%f236, %f235;
	mov.f32 	%f237, 0f4B400001;
	mov.f32 	%f238, 0f437C0000;
	fma.rm.f32 	%f239, %f236, %f238, %f237;
	add.f32 	%f240, %f239, 0fCB40007F;
	neg.f32 	%f241, %f240;
	fma.rn.f32 	%f242, %f234, 0f3FB8AA3B, %f241;
	fma.rn.f32 	%f243, %f234, 0f32A57060, %f242;
	mov.b32 	%r165, %f239;
	shl.b32 	%r166, %r165, 23;
	mov.b32 	%f244, %r166;
	ex2.approx.ftz.f32 	%f245, %f243;
	mul.f32 	%f246, %f245, %f244;
	st.shared.f32 	[%r47+8], %f246;
	add.f32 	%f494, %f494, %f246;
$L__BB1_40:
	sub.f32 	%f247, %f473, %f32;
	fma.rn.f32 	%f248, %f247, 0f3BBB989D, 0f3F000000;
	cvt.sat.f32.f32 	%f249, %f248;
	mov.f32 	%f250, 0f4B400001;
	mov.f32 	%f251, 0f437C0000;
	fma.rm.f32 	%f252, %f249, %f251, %f250;
	add.f32 	%f253, %f252, 0fCB40007F;
	neg.f32 	%f254, %f253;
	fma.rn.f32 	%f255, %f247, 0f3FB8AA3B, %f254;
	fma.rn.f32 	%f256, %f247, 0f32A57060, %f255;
	mov.b32 	%r167, %f252;
	shl.b32 	%r168, %r167, 23;
	mov.b32 	%f257, %r168;
	ex2.approx.ftz.f32 	%f258, %f256;
	mul.f32 	%f41, %f258, %f257;
	@%p4 bra 	$L__BB1_54;
	setp.lt.u32 	%p30, %r89, 16;
	mov.b32 	%r203, 0;
	@%p30 bra 	$L__BB1_44;
	mov.b32 	%r201, 0;
$L__BB1_43:
	.pragma "nounroll";
	mul.wide.u32 	%rd31, %r201, 4;
	add.s64 	%rd32, %rd4, %rd31;
	ld.local.v4.f32 	{%f259, %f260, %f261, %f262}, [%rd32];
	mul.f32 	%f263, %f41, %f259;
	mul.f32 	%f264, %f41, %f260;
	mul.f32 	%f265, %f41, %f261;
	mul.f32 	%f266, %f41, %f262;
	st.local.v4.f32 	[%rd32], {%f263, %f264, %f265, %f266};
	ld.local.v4.f32 	{%f267, %f268, %f269, %f270}, [%rd32+16];
	mul.f32 	%f271, %f41, %f267;
	mul.f32 	%f272, %f41, %f268;
	mul.f32 	%f273, %f41, %f269;
	mul.f32 	%f274, %f41, %f270;
	st.local.v4.f32 	[%rd32+16], {%f271, %f272, %f273, %f274};
	ld.local.v4.f32 	{%f275, %f276, %f277, %f278}, [%rd32+32];
	mul.f32 	%f279, %f41, %f275;
	mul.f32 	%f280, %f41, %f276;
	mul.f32 	%f281, %f41, %f277;
	mul.f32 	%f282, %f41, %f278;
	st.local.v4.f32 	[%rd32+32], {%f279, %f280, %f281, %f282};
	ld.local.v4.f32 	{%f283, %f284, %f285, %f286}, [%rd32+48];
	mul.f32 	%f287, %f41, %f283;
	mul.f32 	%f288, %f41, %f284;
	mul.f32 	%f289, %f41, %f285;
	mul.f32 	%f290, %f41, %f286;
	st.local.v4.f32 	[%rd32+48], {%f287, %f288, %f289, %f290};
	add.s32 	%r201, %r201, 16;
	setp.ne.s32 	%p31, %r201, %r8;
	mov.u32 	%r203, %r8;
	@%p31 bra 	$L__BB1_43;
$L__BB1_44:
	setp.eq.s32 	%p32, %r5, 0;
	@%p32 bra 	$L__BB1_54;
	add.s32 	%r171, %r5, -1;
	setp.lt.u32 	%p33, %r171, 7;
	@%p33 bra 	$L__BB1_47;
	mul.wide.u32 	%rd33, %r203, 4;
	add.s64 	%rd34, %rd4, %rd33;
	ld.local.f32 	%f291, [%rd34];
	mul.f32 	%f292, %f41, %f291;
	st.local.f32 	[%rd34], %f292;
	ld.local.f32 	%f293, [%rd34+4];
	mul.f32 	%f294, %f41, %f293;
	st.local.f32 	[%rd34+4], %f294;
	ld.local.f32 	%f295, [%rd34+8];
	mul.f32 	%f296, %f41, %f295;
	st.local.f32 	[%rd34+8], %f296;
	ld.local.f32 	%f297, [%rd34+12];
	mul.f32 	%f298, %f41, %f297;
	st.local.f32 	[%rd34+12], %f298;
	ld.local.f32 	%f299, [%rd34+16];
	mul.f32 	%f300, %f41, %f299;
	st.local.f32 	[%rd34+16], %f300;
	ld.local.f32 	%f301, [%rd34+20];
	mul.f32 	%f302, %f41, %f301;
	st.local.f32 	[%rd34+20], %f302;
	ld.local.f32 	%f303, [%rd34+24];
	mul.f32 	%f304, %f41, %f303;
	st.local.f32 	[%rd34+24], %f304;
	ld.local.f32 	%f305, [%rd34+28];
	mul.f32 	%f306, %f41, %f305;
	st.local.f32 	[%rd34+28], %f306;
	add.s32 	%r203, %r203, 8;
$L__BB1_47:
	setp.eq.s32 	%p34, %r6, 0;
	@%p34 bra 	$L__BB1_54;
	setp.lt.u32 	%p35, %r7, 3;
	@%p35 bra 	$L__BB1_50;
	mul.wide.u32 	%rd35, %r203, 4;
	add.s64 	%rd36, %rd4, %rd35;
	ld.local.f32 	%f307, [%rd36];
	mul.f32 	%f308, %f41, %f307;
	st.local.f32 	[%rd36], %f308;
	ld.local.f32 	%f309, [%rd36+4];
	mul.f32 	%f310, %f41, %f309;
	st.local.f32 	[%rd36+4], %f310;
	ld.local.f32 	%f311, [%rd36+8];
	mul.f32 	%f312, %f41, %f311;
	st.local.f32 	[%rd36+8], %f312;
	ld.local.f32 	%f313, [%rd36+12];
	mul.f32 	%f314, %f41, %f313;
	st.local.f32 	[%rd36+12], %f314;
	add.s32 	%r203, %r203, 4;
$L__BB1_50:
	setp.eq.s32 	%p36, %r9, 0;
	@%p36 bra 	$L__BB1_54;
	setp.eq.s32 	%p37, %r9, 1;
	mul.wide.u32 	%rd37, %r203, 4;
	add.s64 	%rd8, %rd4, %rd37;
	ld.local.f32 	%f315, [%rd8];
	mul.f32 	%f316, %f41, %f315;
	st.local.f32 	[%rd8], %f316;
	@%p37 bra 	$L__BB1_54;
	setp.eq.s32 	%p38, %r9, 2;
	ld.local.f32 	%f317, [%rd8+4];
	mul.f32 	%f318, %f41, %f317;
	st.local.f32 	[%rd8+4], %f318;
	@%p38 bra 	$L__BB1_54;
	ld.local.f32 	%f319, [%rd8+8];
	mul.f32 	%f320, %f41, %f319;
	st.local.f32 	[%rd8+8], %f320;
$L__BB1_54:
	fma.rn.f32 	%f495, %f495, %f41, %f494;
	@%p4 bra 	$L__BB1_70;
	mov.u32 	%r205, %r187;
$L__BB1_56:
	setp.lt.u32 	%p40, %r4, 15;
	sub.s32 	%r173, %r205, %r187;
	shl.b32 	%r174, %r173, 2;
	mov.u32 	%r175, _ZZ35flash_attention_forward_fp16_kernelPK6__halfS1_S1_PS_iiiifE6S_tile;
	add.s32 	%r176, %r175, %r174;
	ld.shared.f32 	%f43, [%r176];
	mad.lo.s32 	%r56, %r205, %r89, %r3;
	mov.b32 	%r208, 0;
	@%p40 bra 	$L__BB1_59;
	mov.b32 	%r206, 0;
$L__BB1_58:
	.pragma "nounroll";
	add.s32 	%r178, %r56, %r206;
	mul.wide.s32 	%rd38, %r178, 2;
	add.s64 	%rd39, %rd2, %rd38;
	ld.global.nc.u16 	%rs64, [%rd39];
	// begin inline asm
	{  cvt.f32.f16 %f321, %rs64;}

	// end inline asm
	mul.wide.u32 	%rd40, %r206, 4;
	add.s64 	%rd41, %rd4, %rd40;
	ld.local.v4.f32 	{%f337, %f338, %f339, %f340}, [%rd41];
	fma.rn.f32 	%f341, %f43, %f321, %f337;
	ld.global.nc.u16 	%rs65, [%rd39+2];
	// begin inline asm
	{  cvt.f32.f16 %f322, %rs65;}

	// end inline asm
	fma.rn.f32 	%f342, %f43, %f322, %f338;
	ld.global.nc.u16 	%rs66, [%rd39+4];
	// begin inline asm
	{  cvt.f32.f16 %f323, %rs66;}

	// end inline asm
	fma.rn.f32 	%f343, %f43, %f323, %f339;
	ld.global.nc.u16 	%rs67, [%rd39+6];
	// begin inline asm
	{  cvt.f32.f16 %f324, %rs67;}

	// end inline asm
	fma.rn.f32 	%f344, %f43, %f324, %f340;
	st.local.v4.f32 	[%rd41], {%f341, %f342, %f343, %f344};
	ld.global.nc.u16 	%rs68, [%rd39+8];
	// begin inline asm
	{  cvt.f32.f16 %f325, %rs68;}

	// end inline asm
	ld.local.v4.f32 	{%f345, %f346, %f347, %f348}, [%rd41+16];
	fma.rn.f32 	%f349, %f43, %f325, %f345;
	ld.global.nc.u16 	%rs69, [%rd39+10];
	// begin inline asm
	{  cvt.f32.f16 %f326, %rs69;}

	// end inline asm
	fma.rn.f32 	%f350, %f43, %f326, %f346;
	ld.global.nc.u16 	%rs70, [%rd39+12];
	// begin inline asm
	{  cvt.f32.f16 %f327, %rs70;}

	// end inline asm
	fma.rn.f32 	%f351, %f43, %f327, %f347;
	ld.global.nc.u16 	%rs71, [%rd39+14];
	// begin inline asm
	{  cvt.f32.f16 %f328, %rs71;}

	// end inline asm
	fma.rn.f32 	%f352, %f43, %f328, %f348;
	st.local.v4.f32 	[%rd41+16], {%f349, %f350, %f351, %f352};
	ld.global.nc.u16 	%rs72, [%rd39+16];
	// begin inline asm
	{  cvt.f32.f16 %f329, %rs72;}

	// end inline asm
	ld.local.v4.f32 	{%f353, %f354, %f355, %f356}, [%rd41+32];
	fma.rn.f32 	%f357, %f43, %f329, %f353;
	ld.global.nc.u16 	%rs73, [%rd39+18];
	// begin inline asm
	{  cvt.f32.f16 %f330, %rs73;}

	// end inline asm
	fma.rn.f32 	%f358, %f43, %f330, %f354;
	ld.global.nc.u16 	%rs74, [%rd39+20];
	// begin inline asm
	{  cvt.f32.f16 %f331, %rs74;}

	// end inline asm
	fma.rn.f32 	%f359, %f43, %f331, %f355;
	ld.global.nc.u16 	%rs75, [%rd39+22];
	// begin inline asm
	{  cvt.f32.f16 %f332, %rs75;}

	// end inline asm
	fma.rn.f32 	%f360, %f43, %f332, %f356;
	st.local.v4.f32 	[%rd41+32], {%f357, %f358, %f359, %f360};
	ld.global.nc.u16 	%rs76, [%rd39+24];
	// begin inline asm
	{  cvt.f32.f16 %f333, %rs76;}

	// end inline asm
	ld.local.v4.f32 	{%f361, %f362, %f363, %f364}, [%rd41+48];
	fma.rn.f32 	%f365, %f43, %f333, %f361;
	ld.global.nc.u16 	%rs77, [%rd39+26];
	// begin inline asm
	{  cvt.f32.f16 %f334, %rs77;}

	// end inline asm
	fma.rn.f32 	%f366, %f43, %f334, %f362;
	ld.global.nc.u16 	%rs78, [%rd39+28];
	// begin inline asm
	{  cvt.f32.f16 %f335, %rs78;}

	// end inline asm
	fma.rn.f32 	%f367, %f43, %f335, %f363;
	ld.global.nc.u16 	%rs79, [%rd39+30];
	// begin inline asm
	{  cvt.f32.f16 %f336, %rs79;}

	// end inline asm
	fma.rn.f32 	%f368, %f43, %f336, %f364;
	st.local.v4.f32 	[%rd41+48], {%f365, %f366, %f367, %f368};
	add.s32 	%r206, %r206, 16;
	setp.ne.s32 	%p41, %r206, %r8;
	mov.u32 	%r208, %r8;
	@%p41 bra 	$L__BB1_58;
$L__BB1_59:
	setp.eq.s32 	%p42, %r5, 0;
	@%p42 bra 	$L__BB1_69;
	add.s32 	%r179, %r5, -1;
	setp.lt.u32 	%p43, %r179, 7;
	@%p43 bra 	$L__BB1_62;
	add.s32 	%r180, %r56, %r208;
	mul.wide.s32 	%rd42, %r180, 2;
	add.s64 	%rd43, %rd2, %rd42;
	ld.global.nc.u16 	%rs80, [%rd43];
	// begin inline asm
	{  cvt.f32.f16 %f369, %rs80;}

	// end inline asm
	mul.wide.u32 	%rd44, %r208, 4;
	add.s64 	%rd45, %rd4, %rd44;
	ld.local.f32 	%f377, [%rd45];
	fma.rn.f32 	%f378, %f43, %f369, %f377;
	st.local.f32 	[%rd45], %f378;
	ld.global.nc.u16 	%rs81, [%rd43+2];
	// begin inline asm
	{  cvt.f32.f16 %f370, %rs81;}

	// end inline asm
	ld.local.f32 	%f379, [%rd45+4];
	fma.rn.f32 	%f380, %f43, %f370, %f379;
	st.local.f32 	[%rd45+4], %f380;
	ld.global.nc.u16 	%rs82, [%rd43+4];
	// begin inline asm
	{  cvt.f32.f16 %f371, %rs82;}

	// end inline asm
	ld.local.f32 	%f381, [%rd45+8];
	fma.rn.f32 	%f382, %f43, %f371, %f381;
	st.local.f32 	[%rd45+8], %f382;
	ld.global.nc.u16 	%rs83, [%rd43+6];
	// begin inline asm
	{  cvt.f32.f16 %f372, %rs83;}

	// end inline asm
	ld.local.f32 	%f383, [%rd45+12];
	fma.rn.f32 	%f384, %f43, %f372, %f383;
	st.local.f32 	[%rd45+12], %f384;
	ld.global.nc.u16 	%rs84, [%rd43+8];
	// begin inline asm
	{  cvt.f32.f16 %f373, %rs84;}

	// end inline asm
	ld.local.f32 	%f385, [%rd45+16];
	fma.rn.f32 	%f386, %f43, %f373, %f385;
	st.local.f32 	[%rd45+16], %f386;
	ld.global.nc.u16 	%rs85, [%rd43+10];
	// begin inline asm
	{  cvt.f32.f16 %f374, %rs85;}

	// end inline asm
	ld.local.f32 	%f387, [%rd45+20];
	fma.rn.f32 	%f388, %f43, %f374, %f387;
	st.local.f32 	[%rd45+20], %f388;
	ld.global.nc.u16 	%rs86, [%rd43+12];
	// begin inline asm
	{  cvt.f32.f16 %f375, %rs86;}

	// end inline asm
	ld.local.f32 	%f389, [%rd45+24];
	fma.rn.f32 	%f390, %f43, %f375, %f389;
	st.local.f32 	[%rd45+24], %f390;
	ld.global.nc.u16 	%rs87, [%rd43+14];
	// begin inline asm
	{  cvt.f32.f16 %f376, %rs87;}

	// end inline asm
	ld.local.f32 	%f391, [%rd45+28];
	fma.rn.f32 	%f392, %f43, %f376, %f391;
	st.local.f32 	[%rd45+28], %f392;
	add.s32 	%r208, %r208, 8;
$L__BB1_62:
	setp.eq.s32 	%p44, %r6, 0;
	@%p44 bra 	$L__BB1_69;
	setp.lt.u32 	%p45, %r7, 3;
	@%p45 bra 	$L__BB1_65;
	add.s32 	%r181, %r56, %r208;
	mul.wide.s32 	%rd46, %r181, 2;
	add.s64 	%rd47, %rd2, %rd46;
	ld.global.nc.u16 	%rs88, [%rd47];
	// begin inline asm
	{  cvt.f32.f16 %f393, %rs88;}

	// end inline asm
	mul.wide.u32 	%rd48, %r208, 4;
	add.s64 	%rd49, %rd4, %rd48;
	ld.local.f32 	%f397, [%rd49];
	fma.rn.f32 	%f398, %f43, %f393, %f397;
	st.local.f32 	[%rd49], %f398;
	ld.global.nc.u16 	%rs89, [%rd47+2];
	// begin inline asm
	{  cvt.f32.f16 %f394, %rs89;}

	// end inline asm
	ld.local.f32 	%f399, [%rd49+4];
	fma.rn.f32 	%f400, %f43, %f394, %f399;
	st.local.f32 	[%rd49+4], %f400;
	ld.global.nc.u16 	%rs90, [%rd47+4];
	// begin inline asm
	{  cvt.f32.f16 %f395, %rs90;}

	// end inline asm
	ld.local.f32 	%f401, [%rd49+8];
	fma.rn.f32 	%f402, %f43, %f395, %f401;
	st.local.f32 	[%rd49+8], %f402;
	ld.global.nc.u16 	%rs91, [%rd47+6];
	// begin inline asm
	{  cvt.f32.f16 %f396, %rs91;}

	// end inline asm
	ld.local.f32 	%f403, [%rd49+12];
	fma.rn.f32 	%f404, %f43, %f396, %f403;
	st.local.f32 	[%rd49+12], %f404;
	add.s32 	%r208, %r208, 4;
$L__BB1_65:
	setp.eq.s32 	%p46, %r9, 0;
	@%p46 bra 	$L__BB1_69;
	setp.eq.s32 	%p47, %r9, 1;
	add.s32 	%r182, %r56, %r208;
	mul.wide.s32 	%rd50, %r182, 2;
	add.s64 	%rd9, %rd2, %rd50;
	ld.global.nc.u16 	%rs92, [%rd9];
	// begin inline asm
	{  cvt.f32.f16 %f405, %rs92;}

	// end inline asm
	mul.wide.u32 	%rd51, %r208, 4;
	add.s64 	%rd10, %rd4, %rd51;
	ld.local.f32 	%f406, [%rd10];
	fma.rn.f32 	%f407, %f43, %f405, %f406;
	st.local.f32 	[%rd10], %f407;
	@%p47 bra 	$L__BB1_69;
	setp.eq.s32 	%p48, %r9, 2;
	ld.global.nc.u16 	%rs93, [%rd9+2];
	// begin inline asm
	{  cvt.f32.f16 %f408, %rs93;}

	// end inline asm
	ld.local.f32 	%f409, [%rd10+4];
	fma.rn.f32 	%f410, %f43, %f408, %f409;
	st.local.f32 	[%rd10+4], %f410;
	@%p48 bra 	$L__BB1_69;
	ld.global.nc.u16 	%rs94, [%rd9+4];
	// begin inline asm
	{  cvt.f32.f16 %f411, %rs94;}

	// end inline asm
	ld.local.f32 	%f412, [%rd10+8];
	fma.rn.f32 	%f413, %f43, %f411, %f412;
	st.local.f32 	[%rd10+8], %f413;
$L__BB1_69:
	add.s32 	%r205, %r205, 1;
	setp.lt.s32 	%p49, %r205, %r13;
	@%p49 bra 	$L__BB1_56;
$L__BB1_70:
	bar.sync 	0;
	setp.lt.s32 	%p50, %r12, %r88;
	add.s32 	%r186, %r186, 1;
	mov.u32 	%r187, %r12;
	mov.f32 	%f473, %f32;
	@%p50 bra 	$L__BB1_3;
$L__BB1_71:
	mad.lo.s32 	%r66, %r89, %r2, %r3;
	setp.lt.s32 	%p51, %r89, 1;
	@%p51 bra 	$L__BB1_84;
	and.b32  	%r67, %r89, 15;
	setp.lt.u32 	%p52, %r89, 16;
	mov.b32 	%r213, 0;
	@%p52 bra 	$L__BB1_75;
	and.b32  	%r213, %r89, 2147483632;
	neg.s32 	%r211, %r213;
	add.s64 	%rd11, %rd3, 16;
	mov.u32 	%r210, %r66;
$L__BB1_74:
	.pragma "nounroll";
	mul.wide.s32 	%rd52, %r210, 2;
	add.s64 	%rd53, %rd11, %rd52;
	ld.local.v4.f32 	{%f430, %f431, %f432, %f433}, [%rd65+-32];
	div.rn.f32 	%f414, %f430, %f495;
	// begin inline asm
	{  cvt.rn.f16.f32 %rs95, %f414;}

	// end inline asm
	st.global.u16 	[%rd53+-16], %rs95;
	div.rn.f32 	%f415, %f431, %f495;
	// begin inline asm
	{  cvt.rn.f16.f32 %rs96, %f415;}

	// end inline asm
	st.global.u16 	[%rd53+-14], %rs96;
	div.rn.f32 	%f416, %f432, %f495;
	// begin inline asm
	{  cvt.rn.f16.f32 %rs97, %f416;}

	// end inline asm
	st.global.u16 	[%rd53+-12], %rs97;
	div.rn.f32 	%f417, %f433, %f495;
	// begin inline asm
	{  cvt.rn.f16.f32 %rs98, %f417;}

	// end inline asm
	st.global.u16 	[%rd53+-10], %rs98;
	ld.local.v4.f32 	{%f434, %f435, %f436, %f437}, [%rd65+-16];
	div.rn.f32 	%f418, %f434, %f495;
	// begin inline asm
	{  cvt.rn.f16.f32 %rs99, %f418;}

	// end inline asm
	st.global.u16 	[%rd53+-8], %rs99;
	div.rn.f32 	%f419, %f435, %f495;
	// begin inline asm
	{  cvt.rn.f16.f32 %rs100, %f419;}

	// end inline asm
	st.global.u16 	[%rd53+-6], %rs100;
	div.rn.f32 	%f420, %f436, %f495;
	// begin inline asm
	{  cvt.rn.f16.f32 %rs101, %f420;}

	// end inline asm
	st.global.u16 	[%rd53+-4], %rs101;
	div.rn.f32 	%f421, %f437, %f495;
	// begin inline asm
	{  cvt.rn.f16.f32 %rs102, %f421;}

	// end inline asm
	st.global.u16 	[%rd53+-2], %rs102;
	ld.local.v4.f32 	{%f438, %f439, %f440, %f441}, [%rd65];
	div.rn.f32 	%f422, %f438, %f495;
	// begin inline asm
	{  cvt.rn.f16.f32 %rs103, %f422;}

	// end inline asm
	st.global.u16 	[%rd53], %rs103;
	div.rn.f32 	%f423, %f439, %f495;
	// begin inline asm
	{  cvt.rn.f16.f32 %rs104, %f423;}

	// end inline asm
	st.global.u16 	[%rd53+2], %rs104;
	div.rn.f32 	%f424, %f440, %f495;
	// begin inline asm
	{  cvt.rn.f16.f32 %rs105, %f424;}

	// end inline asm
	st.global.u16 	[%rd53+4], %rs105;
	div.rn.f32 	%f425, %f441, %f495;
	// begin inline asm
	{  cvt.rn.f16.f32 %rs106, %f425;}

	// end inline asm
	st.global.u16 	[%rd53+6], %rs106;
	ld.local.v4.f32 	{%f442, %f443, %f444, %f445}, [%rd65+16];
	div.rn.f32 	%f426, %f442, %f495;
	// begin inline asm
	{  cvt.rn.f16.f32 %rs107, %f426;}

	// end inline asm
	st.global.u16 	[%rd53+8], %rs107;
	div.rn.f32 	%f427, %f443, %f495;
	// begin inline asm
	{  cvt.rn.f16.f32 %rs108, %f427;}

	// end inline asm
	st.global.u16 	[%rd53+10], %rs108;
	div.rn.f32 	%f428, %f444, %f495;
	// begin inline asm
	{  cvt.rn.f16.f32 %rs109, %f428;}

	// end inline asm
	st.global.u16 	[%rd53+12], %rs109;
	div.rn.f32 	%f429, %f445, %f495;
	// begin inline asm
	{  cvt.rn.f16.f32 %rs110, %f429;}

	// end inline asm
	st.global.u16 	[%rd53+14], %rs110;
	add.s32 	%r211, %r211, 16;
	add.s64 	%rd65, %rd65, 64;
	add.s32 	%r210, %r210, 16;
	setp.ne.s32 	%p53, %r211, 0;
	@%p53 bra 	$L__BB1_74;
$L__BB1_75:
	setp.eq.s32 	%p54, %r67, 0;
	@%p54 bra 	$L__BB1_84;
	and.b32  	%r75, %r89, 7;
	setp.lt.u32 	%p55, %r67, 8;
	@%p55 bra 	$L__BB1_78;
	mul.wide.u32 	%rd54, %r213, 4;
	add.s64 	%rd55, %rd4, %rd54;
	ld.local.f32 	%f454, [%rd55];
	div.rn.f32 	%f446, %f454, %f495;
	// begin inline asm
	{  cvt.rn.f16.f32 %rs111, %f446;}

	// end inline asm
	add.s32 	%r184, %r66, %r213;
	mul.wide.s32 	%rd56, %r184, 2;
	add.s64 	%rd57, %rd3, %rd56;
	st.global.u16 	[%rd57], %rs111;
	ld.local.f32 	%f455, [%rd55+4];
	div.rn.f32 	%f447, %f455, %f495;
	// begin inline asm
	{  cvt.rn.f16.f32 %rs112, %f447;}

	// end inline asm
	st.global.u16 	[%rd57+2], %rs112;
	ld.local.f32 	%f456, [%rd55+8];
	div.rn.f32 	%f448, %f456, %f495;
	// begin inline asm
	{  cvt.rn.f16.f32 %rs113, %f448;}

	// end inline asm
	st.global.u16 	[%rd57+4], %rs113;
	ld.local.f32 	%f457, [%rd55+12];
	div.rn.f32 	%f449, %f457, %f495;
	// begin inline asm
	{  cvt.rn.f16.f32 %rs114, %f449;}

	// end inline asm
	st.global.u16 	[%rd57+6], %rs114;
	ld.local.f32 	%f458, [%rd55+16];
	div.rn.f32 	%f450, %f458, %f495;
	// begin inline asm
	{  cvt.rn.f16.f32 %rs115, %f450;}

	// end inline asm
	st.global.u16 	[%rd57+8], %rs115;
	ld.local.f32 	%f459, [%rd55+20];
	div.rn.f32 	%f451, %f459, %f495;
	// begin inline asm
	{  cvt.rn.f16.f32 %rs116, %f451;}

	// end inline asm
	st.global.u16 	[%rd57+10], %rs116;
	ld.local.f32 	%f460, [%rd55+24];
	div.rn.f32 	%f452, %f460, %f495;
	// begin inline asm
	{  cvt.rn.f16.f32 %rs117, %f452;}

	// end inline asm
	st.global.u16 	[%rd57+12], %rs117;
	ld.local.f32 	%f461, [%rd55+28];
	div.rn.f32 	%f453, %f461, %f495;
	// begin inline asm
	{  cvt.rn.f16.f32 %rs118, %f453;}

	// end inline asm
	st.global.u16 	[%rd57+14], %rs118;
	add.s32 	%r213, %r213, 8;
$L__BB1_78:
	setp.eq.s32 	%p56, %r75, 0;
	@%p56 bra 	$L__BB1_84;
	and.b32  	%r78, %r89, 3;
	setp.lt.u32 	%p57, %r75, 4;
	@%p57 bra 	$L__BB1_81;
	mul.wide.u32 	%rd58, %r213, 4;
	add.s64 	%rd59, %rd4, %rd58;
	ld.local.f32 	%f466, [%rd59];
	div.rn.f32 	%f462, %f466, %f495;
	// begin inline asm
	{  cvt.rn.f16.f32 %rs119, %f462;}

	// end inline asm
	add.s32 	%r185, %r66, %r213;
	mul.wide.s32 	%rd60, %r185, 2;
	add.s64 	%rd61, %rd3, %rd60;
	st.global.u16 	[%rd61], %rs119;
	ld.local.f32 	%f467, [%rd59+4];
	div.rn.f32 	%f463, %f467, %f495;
	// begin inline asm
	{  cvt.rn.f16.f32 %rs120, %f463;}

	// end inline asm
	st.global.u16 	[%rd61+2], %rs120;
	ld.local.f32 	%f468, [%rd59+8];
	div.rn.f32 	%f464, %f468, %f495;
	// begin inline asm
	{  cvt.rn.f16.f32 %rs121, %f464;}

	// end inline asm
	st.global.u16 	[%rd61+4], %rs121;
	ld.local.f32 	%f469, [%rd59+12];
	div.rn.f32 	%f465, %f469, %f495;
	// begin inline asm
	{  cvt.rn.f16.f32 %rs122, %f465;}

	// end inline asm
	st.global.u16 	[%rd61+6], %rs122;
	add.s32 	%r213, %r213, 4;
$L__BB1_81:
	setp.eq.s32 	%p58, %r78, 0;
	@%p58 bra 	$L__BB1_84;
	add.s32 	%r216, %r213, %r66;
	mul.wide.u32 	%rd62, %r213, 4;
	add.s64 	%rd66, %rd4, %rd62;
	neg.s32 	%r215, %r78;
$L__BB1_83:
	.pragma "nounroll";
	mul.wide.s32 	%rd63, %r216, 2;
	add.s64 	%rd64, %rd3, %rd63;
	ld.local.f32 	%f471, [%rd66];
	div.rn.f32 	%f470, %f471, %f495;
	// begin inline asm
	{  cvt.rn.f16.f32 %rs123, %f470;}

	// end inline asm
	st.global.u16 	[%rd64], %rs123;
	add.s32 	%r216, %r216, 1;
	add.s64 	%rd66, %rd66, 4;
	add.s32 	%r215, %r215, 1;
	setp.ne.s32 	%p59, %r215, 0;
	@%p59 bra 	$L__BB1_83;
$L__BB1_84:
	ret;

}


// ===== COMPILED SASS (sm_100) =====

	.target	sm_100

	.elftype	@"ET_EXEC"


//--------------------- .note.nv.tkinfo           --------------------------
	.section	.note.nv.tkinfo,"",@"SHT_NOTE"
	.sectionflags	@"SHF_NOTE_NV_TKINFO"
	.tkinfo
        /*0018*/ 	.word	0x00000002
        /*0030*/ 	.string	""
        /*0030*/ 	.string	"ptxas"
        /*0030*/ 	.string	"Cuda compilation tools, release 13.0, V13.0.88"
        /*0030*/ 	.string	"Build cuda_13.0.r13.0/compiler.36424714_0"
        /*0030*/ 	.string	"-arch sm_100 -m 64 "



//--------------------- .note.nv.cuinfo           --------------------------
	.section	.note.nv.cuinfo,"",@"SHT_NOTE"
	.sectionflags	@"SHF_NOTE_NV_CUINFO"
        /*0018*/ 	.short	0x0002
        /*001a*/ 	.short	0x0064
        /*001c*/ 	.short	0x0082
	.zero		2


//--------------------- .nv.info                  --------------------------
	.section	.nv.info,"",@"SHT_CUDA_INFO"
	.align	4


	//----- nvinfo : EIATTR_REGCOUNT
	.align		4
        /*0000*/ 	.byte	0x04, 0x2f
        /*0002*/ 	.short	(.L_1 - .L_0)
	.align		4
.L_0:
        /*0004*/ 	.word	index@(_Z30flash_attention_forward_kernelPKfS0_S0_Pfiiiif)
        /*0008*/ 	.word	0x00000020


	//----- nvinfo : EIATTR_FRAME_SIZE
	.align		4
.L_1:
        /*000c*/ 	.byte	0x04, 0x11
        /*000e*/ 	.short	(.L_3 - .L_2)
	.align		4
.L_2:
        /*0010*/ 	.word	index@($__internal_1_$__cuda_sm3x_div_rn_noftz_f32_slowpath)
        /*0014*/ 	.word	0x00000080


	//----- nvinfo : EIATTR_FRAME_SIZE
	.align		4
.L_3:
        /*0018*/ 	.byte	0x04, 0x11
        /*001a*/ 	.short	(.L_5 - .L_4)
	.align		4
.L_4:
        /*001c*/ 	.word	index@(_Z30flash_attention_forward_kernelPKfS0_S0_Pfiiiif)
        /*0020*/ 	.word	0x00000080


	//----- nvinfo : EIATTR_REGCOUNT
	.align		4
.L_5:
        /*0024*/ 	.byte	0x04, 0x2f
        /*0026*/ 	.short	(.L_7 - .L_6)
	.align		4
.L_6:
        /*0028*/ 	.word	index@(_Z35flash_attention_forward_fp16_kernelPK6__halfS1_S1_PS_iiiif)
        /*002c*/ 	.word	0x00000020


	//----- nvinfo : EIATTR_FRAME_SIZE
	.align		4
.L_7:
        /*0030*/ 	.byte	0x04, 0x11
        /*0032*/ 	.short	(.L_9 - .L_8)
	.align		4
.L_8:
        /*0034*/ 	.word	index@($__internal_0_$__cuda_sm3x_div_rn_noftz_f32_slowpath)
        /*0038*/ 	.word	0x00000080


	//----- nvinfo : EIATTR_FRAME_SIZE
	.align		4
.L_9:
        /*003c*/ 	.byte	0x04, 0x11
        /*003e*/ 	.short	(.L_11 - .L_10)
	.align		4
.L_10:
        /*0040*/ 	.word	index@(_Z35flash_attention_forward_fp16_kernelPK6__halfS1_S1_PS_iiiif)
        /*0044*/ 	.word	0x00000080


	//----- nvinfo : EIATTR_MIN_STACK_SIZE
	.align		4
.L_11:
        /*0048*/ 	.byte	0x04, 0x12
        /*004a*/ 	.short	(.L_13 - .L_12)
	.align		4
.L_12:
        /*004c*/ 	.word	index@(_Z35flash_attention_forward_fp16_kernelPK6__halfS1_S1_PS_iiiif)
        /*0050*/ 	.word	0x00000080


	//----- nvinfo : EIATTR_MIN_STACK_SIZE
	.align		4
.L_13:
        /*0054*/ 	.byte	0x04, 0x12
        /*0056*/ 	.short	(.L_15 - .L_14)
	.align		4
.L_14:
        /*0058*/ 	.word	index@(_Z30flash_attention_forward_kernelPKfS0_S0_Pfiiiif)
        /*005c*/ 	.word	0x00000080
.L_15:


//--------------------- .nv.compat                --------------------------
	.section	.nv.compat,"",@"SHT_CUDA_COMPAT_INFO"
	.align	4
        /*0000*/ 	.byte	0x02, 0x09, 0x00, 0x00, 0x02, 0x02, 0x01, 0x00, 0x02, 0x05, 0x05, 0x00, 0x03, 0x07, 0x01, 0x01
        /*0010*/ 	.byte	0x02, 0x03, 0x00, 0x00, 0x02, 0x06, 0x01, 0x00, 0x04, 0x0b, 0x08, 0x00, 0x01, 0x00, 0x00, 0x00
        /*0020*/ 	.byte	0x00, 0x00, 0x00, 0x00


//--------------------- .nv.info._Z35flash_attention_forward_fp16_kernelPK6__halfS1_S1_PS_iiiif --------------------------
	.section	.nv.info._Z35flash_attention_forward_fp16_kernelPK6__halfS1_S1_PS_iiiif,"",@"SHT_CUDA_INFO"
	.sectionflags	@""
	.align	4


	//----- nvinfo : EIATTR_CUDA_API_VERSION
	.align		4
        /*0000*/ 	.byte	0x04, 0x37
        /*0002*/ 	.short	(.L_17 - .L_16)
.L_16:
        /*0004*/ 	.word	0x00000082


	//----- nvinfo : EIATTR_KPARAM_INFO
	.align		4
.L_17:
        /*0008*/ 	.byte	0x04, 0x17
        /*000a*/ 	.short	(.L_19 - .L_18)
.L_18:
        /*000c*/ 	.word	0x00000000
        /*0010*/ 	.short	0x0008
        /*0012*/ 	.short	0x0030
        /*0014*/ 	.byte	0x00, 0xf0, 0x11, 0x00


	//----- nvinfo : EIATTR_KPARAM_INFO
	.align		4
.L_19:
        /*0018*/ 	.byte	0x04, 0x17
        /*001a*/ 	.short	(.L_21 - .L_20)
.L_20:
        /*001c*/ 	.word	0x00000000
        /*0020*/ 	.short	0x0007
        /*0022*/ 	.short	0x002c
        /*0024*/ 	.byte	0x00, 0xf0, 0x11, 0x00


	//----- nvinfo : EIATTR_KPARAM_INFO
	.align		4
.L_21:
        /*0028*/ 	.byte	0x04, 0x17
        /*002a*/ 	.short	(.L_23 - .L_22)
.L_22:
        /*002c*/ 	.word	0x00000000
        /*0030*/ 	.short	0x0006
        /*0032*/ 	.short	0x0028
        /*0034*/ 	.byte	0x00, 0xf0, 0x11, 0x00


	//----- nvinfo : EIATTR_KPARAM_INFO
	.align		4
.L_23:
        /*0038*/ 	.byte	0x04, 0x17
        /*003a*/ 	.short	(.L_25 - .L_24)
.L_24:
        /*003c*/ 	.word	0x00000000
        /*0040*/ 	.short	0x0005
        /*0042*/ 	.short	0x0024
        /*0044*/ 	.byte	0x00, 0xf0, 0x11, 0x00


	//----- nvinfo : EIATTR_KPARAM_INFO
	.align		4
.L_25:
        /*0048*/ 	.byte	0x04, 0x17
        /*004a*/ 	.short	(.L_27 - .L_26)
.L_26:
        /*004c*/ 	.word	0x00000000
        /*0050*/ 	.short	0x0004
        /*0052*/ 	.short	0x0020
        /*0054*/ 	.byte	0x00, 0xf0, 0x11, 0x00


	//----- nvinfo : EIATTR_KPARAM_INFO
	.align		4
.L_27:
        /*0058*/ 	.byte	0x04, 0x17
        /*005a*/ 	.short	(.L_29 - .L_28)
.L_28:
        /*005c*/ 	.word	0x00000000
        /*0060*/ 	.short	0x0003
        /*0062*/ 	.short	0x0018
        /*0064*/ 	.byte	0x00, 0xf5, 0x21, 0x00


	//----- nvinfo : EIATTR_KPARAM_INFO
	.align		4
.L_29:
        /*0068*/ 	.byte	0x04, 0x17
        /*006a*/ 	.short	(.L_31 - .L_30)
.L_30:
        /*006c*/ 	.word	0x00000000
        /*0070*/ 	.short	0x0002
        /*0072*/ 	.short	0x0010
        /*0074*/ 	.byte	0x00, 0xf5, 0x21, 0x00


	//----- nvinfo : EIATTR_KPARAM_INFO
	.align		4
.L_31:
        /*0078*/ 	.byte	0x04, 0x17
        /*007a*/ 	.short	(.L_33 - .L_32)
.L_32:
        /*007c*/ 	.word	0x00000000
        /*0080*/ 	.short	0x0001
        /*0082*/ 	.short	0x0008
        /*0084*/ 	.byte	0x00, 0xf5, 0x21, 0x00


	//----- nvinfo : EIATTR_KPARAM_INFO
	.align		4
.L_33:
        /*0088*/ 	.byte	0x04, 0x17
        /*008a*/ 	.short	(.L_35 - .L_34)
.L_34:
        /*008c*/ 	.word	0x00000000
        /*0090*/ 	.short	0x0000
        /*0092*/ 	.short	0x0000
        /*0094*/ 	.byte	0x00, 0xf5, 0x21, 0x00


	//----- nvinfo : EIATTR_SPARSE_MMA_MASK
	.align		4
.L_35:
        /*0098*/ 	.byte	0x03, 0x50
        /*009a*/ 	.short	0x0000


	//----- nvinfo : EIATTR_MAXREG_COUNT
	.align		4
        /*009c*/ 	.byte	0x03, 0x1b
        /*009e*/ 	.short	0x00ff


	//----- nvinfo : EIATTR_NUM_BARRIERS
	.align		4
        /*00a0*/ 	.byte	0x02, 0x4c
        /*00a2*/ 	.byte	0x01
	.zero		1


	//----- nvinfo : EIATTR_MERCURY_ISA_VERSION
	.align		4
        /*00a4*/ 	.byte	0x03, 0x5f
        /*00a6*/ 	.short	0x0101


	//----- nvinfo : EIATTR_VRC_CTA_INIT_COUNT
	.align		4
        /*00a8*/ 	.byte	0x02, 0x4a
	.zero		1
	.zero		1


	//----- nvinfo : EIATTR_EXIT_INSTR_OFFSETS
	.align		4
        /*00ac*/ 	.byte	0x04, 0x1c
        /*00ae*/ 	.short	(.L_37 - .L_36)


	//   ....[0]....
.L_36:
        /*00b0*/ 	.word	0x00000090


	//   ....[1]....
        /*00b4*/ 	.word	0x000030e0


	//   ....[2]....
        /*00b8*/ 	.word	0x00004020


	//   ....[3]....
        /*00bc*/ 	.word	0x00004830


	//   ....[4]....
        /*00c0*/ 	.word	0x00004c80


	//   ....[5]....
        /*00c4*/ 	.word	0x00004e10


	//----- nvinfo : EIATTR_CRS_STACK_SIZE
	.align		4
.L_37:
        /*00c8*/ 	.byte	0x04, 0x1e
        /*00ca*/ 	.short	(.L_39 - .L_38)
.L_38:
        /*00cc*/ 	.word	0x00000000


	//----- nvinfo : EIATTR_CBANK_PARAM_SIZE
	.align		4
.L_39:
        /*00d0*/ 	.byte	0x03, 0x19
        /*00d2*/ 	.short	0x0034


	//----- nvinfo : EIATTR_PARAM_CBANK
	.align		4
        /*00d4*/ 	.byte	0x04, 0x0a
        /*00d6*/ 	.short	(.L_41 - .L_40)
	.align		4
.L_40:
        /*00d8*/ 	.word	index@(.nv.constant0._Z35flash_attention_forward_fp16_kernelPK6__halfS1_S1_PS_iiiif)
        /*00dc*/ 	.short	0x0380
        /*00de*/ 	.short	0x0034


	//----- nvinfo : EIATTR_SW_WAR
	.align		4
.L_41:
        /*00e0*/ 	.byte	0x04, 0x36
        /*00e2*/ 	.short	(.L_43 - .L_42)
.L_42:
        /*00e4*/ 	.word	0x00000008
.L_43:


//--------------------- .nv.info._Z30flash_attention_forward_kernelPKfS0_S0_Pfiiiif --------------------------
	.section	.nv.info._Z30flash_attention_forward_kernelPKfS0_S0_Pfiiiif,"",@"SHT_CUDA_INFO"
	.sectionflags	@""
	.align	4


	//----- nvinfo : EIATTR_CUDA_API_VERSION
	.align		4
        /*0000*/ 	.byte	0x04, 0x37
        /*0002*/ 	.short	(.L_45 - .L_44)
.L_44:
        /*0004*/ 	.word	0x00000082


	//----- nvinfo : EIATTR_KPARAM_INFO
	.align		4
.L_45:
        /*0008*/ 	.byte	0x04, 0x17
        /*000a*/ 	.short	(.L_47 - .L_46)
.L_46:
        /*000c*/ 	.word	0x00000000
        /*0010*/ 	.short	0x0008
        /*0012*/ 	.short	0x0030
        /*0014*/ 	.byte	0x00, 0xf0, 0x11, 0x00


	//----- nvinfo : EIATTR_KPARAM_INFO
	.align		4
.L_47:
        /*0018*/ 	.byte	0x04, 0x17
        /*001a*/ 	.short	(.L_49 - .L_48)
.L_48:
        /*001c*/ 	.word	0x00000000
        /*0020*/ 	.short	0x0007
        /*0022*/ 	.short	0x002c
        /*0024*/ 	.byte	0x00, 0xf0, 0x11, 0x00


	//----- nvinfo : EIATTR_KPARAM_INFO
	.align		4
.L_49:
        /*0028*/ 	.byte	0x04, 0x17
        /*002a*/ 	.short	(.L_51 - .L_50)
.L_50:
        /*002c*/ 	.word	0x00000000
        /*0030*/ 	.short	0x0006
        /*0032*/ 	.short	0x0028
        /*0034*/ 	.byte	0x00, 0xf0, 0x11, 0x00


	//----- nvinfo : EIATTR_KPARAM_INFO
	.align		4
.L_51:
        /*0038*/ 	.byte	0x04, 0x17
        /*003a*/ 	.short	(.L_53 - .L_52)
.L_52:
        /*003c*/ 	.word	0x00000000
        /*0040*/ 	.short	0x0005
        /*0042*/ 	.short	0x0024
        /*0044*/ 	.byte	0x00, 0xf0, 0x11, 0x00


	//----- nvinfo : EIATTR_KPARAM_INFO
	.align		4
.L_53:
        /*0048*/ 	.byte	0x04, 0x17
        /*004a*/ 	.short	(.L_55 - .L_54)
.L_54:
        /*004c*/ 	.word	0x00000000
        /*0050*/ 	.short	0x0004
        /*0052*/ 	.short	0x0020
        /*0054*/ 	.byte	0x00, 0xf0, 0x11, 0x00


	//----- nvinfo : EIATTR_KPARAM_INFO
	.align		4
.L_55:
        /*0058*/ 	.byte	0x04, 0x17
        /*005a*/ 	.short	(.L_57 - .L_56)
.L_56:
        /*005c*/ 	.word	0x00000000
        /*0060*/ 	.short	0x0003
        /*0062*/ 	.short	0x0018
        /*0064*/ 	.byte	0x00, 0xf5, 0x21, 0x00


	//----- nvinfo : EIATTR_KPARAM_INFO
	.align		4
.L_57:
        /*0068*/ 	.byte	0x04, 0x17
        /*006a*/ 	.short	(.L_59 - .L_58)
.L_58:
        /*006c*/ 	.word	0x00000000
        /*0070*/ 	.short	0x0002
        /*0072*/ 	.short	0x0010
        /*0074*/ 	.byte	0x00, 0xf5, 0x21, 0x00


	//----- nvinfo : EIATTR_KPARAM_INFO
	.align		4
.L_59:
        /*0078*/ 	.byte	0x04, 0x17
        /*007a*/ 	.short	(.L_61 - .L_60)
.L_60:
        /*007c*/ 	.word	0x00000000
        /*0080*/ 	.short	0x0001
        /*0082*/ 	.short	0x0008
        /*0084*/ 	.byte	0x00, 0xf5, 0x21, 0x00


	//----- nvinfo : EIATTR_KPARAM_INFO
	.align		4
.L_61:
        /*0088*/ 	.byte	0x04, 0x17
        /*008a*/ 	.short	(.L_63 - .L_62)
.L_62:
        /*008c*/ 	.word	0x00000000
        /*0090*/ 	.short	0x0000
        /*0092*/ 	.short	0x0000
        /*0094*/ 	.byte	0x00, 0xf5, 0x21, 0x00


	//----- nvinfo : EIATTR_SPARSE_MMA_MASK
	.align		4
.L_63:
        /*0098*/ 	.byte	0x03, 0x50
        /*009a*/ 	.short	0x0000


	//----- nvinfo : EIATTR_MAXREG_COUNT
	.align		4
        /*009c*/ 	.byte	0x03, 0x1b
        /*009e*/ 	.short	0x00ff


	//----- nvinfo : EIATTR_NUM_BARRIERS
	.align		4
        /*00a0*/ 	.byte	0x02, 0x4c
        /*00a2*/ 	.byte	0x01
	.zero		1


	//----- nvinfo : EIATTR_MERCURY_ISA_VERSION
	.align		4
        /*00a4*/ 	.byte	0x03, 0x5f
        /*00a6*/ 	.short	0x0101


	//----- nvinfo : EIATTR_UNUSED_LOAD_BYTE_OFFSET
	.align		4
        /*00a8*/ 	.byte	0x04, 0x44
        /*00aa*/ 	.short	(.L_65 - .L_64)


	//   ....[0]....
.L_64:
        /*00ac*/ 	.word	0x00000bd0
        /*00b0*/ 	.word	0x00000fff


	//----- nvinfo : EIATTR_VRC_CTA_INIT_COUNT
	.align		4
.L_65:
        /*00b4*/ 	.byte	0x02, 0x4a
	.zero		1
	.zero		1


	//----- nvinfo : EIATTR_EXIT_INSTR_OFFSETS
	.align		4
        /*00b8*/ 	.byte	0x04, 0x1c
        /*00ba*/ 	.short	(.L_67 - .L_66)


	//   ....[0]....
.L_66:
        /*00bc*/ 	.word	0x00000090


	//   ....[1]....
        /*00c0*/ 	.word	0x00002af0


	//   ....[2]....
        /*00c4*/ 	.word	0x000038c0


	//   ....[3]....
        /*00c8*/ 	.word	0x00004050


	//   ....[4]....
        /*00cc*/ 	.word	0x00004460


	//   ....[5]....
        /*00d0*/ 	.word	0x000045e0


	//----- nvinfo : EIATTR_CRS_STACK_SIZE
	.align		4
.L_67:
        /*00d4*/ 	.byte	0x04, 0x1e
        /*00d6*/ 	.short	(.L_69 - .L_68)
.L_68:
        /*00d8*/ 	.word	0x00000000


	//----- nvinfo : EIATTR_CBANK_PARAM_SIZE
	.align		4
.L_69:
        /*00dc*/ 	.byte	0x03, 0x19
        /*00de*/ 	.short	0x0034


	//----- nvinfo : EIATTR_PARAM_CBANK
	.align		4
        /*00e0*/ 	.byte	0x04, 0x0a
        /*00e2*/ 	.short	(.L_71 - .L_70)
	.align		4
.L_70:
        /*00e4*/ 	.word	index@(.nv.constant0._Z30flash_attention_forward_kernelPKfS0_S0_Pfiiiif)
        /*00e8*/ 	.short	0x0380
        /*00ea*/ 	.short	0x0034


	//----- nvinfo : EIATTR_SW_WAR
	.align		4
.L_71:
        /*00ec*/ 	.byte	0x04, 0x36
        /*00ee*/ 	.short	(.L_73 - .L_72)
.L_72:
        /*00f0*/ 	.word	0x00000008
.L_73:


//--------------------- .nv.callgraph             --------------------------
	.section	.nv.callgraph,"",@"SHT_CUDA_CALLGRAPH"
	.align	4
	.sectionentsize	8
	.align		4
        /*0000*/ 	.word	0x00000000
	.align		4
        /*0004*/ 	.word	0xffffffff
	.align		4
        /*0008*/ 	.word	0x00000000
	.align		4
        /*000c*/ 	.word	0xfffffffe
	.align		4
        /*0010*/ 	.word	0x00000000
	.align		4
        /*0014*/ 	.word	0xfffffffd
	.align		4
        /*0018*/ 	.word	0x00000000
	.align		4
        /*001c*/ 	.word	0xfffffffc


//--------------------- .text._Z35flash_attention_forward_fp16_kernelPK6__halfS1_S1_PS_iiiif --------------------------
	.section	.text._Z35flash_attention_forward_fp16_kernelPK6__halfS1_S1_PS_iiiif,"ax",@progbits
	.align	128
        .global         _Z35flash_attention_forward_fp16_kernelPK6__halfS1_S1_PS_iiiif
        .type           _Z35flash_attention_forward_fp16_kernelPK6__halfS1_S1_PS_iiiif,@function
        .size           _Z35flash_attention_forward_fp16_kernelPK6__halfS1_S1_PS_iiiif,(.L_x_144 - _Z35flash_attention_forward_fp16_kernelPK6__halfS1_S1_PS_iiiif)
        .other          _Z35flash_attention_forward_fp16_kernelPK6__halfS1_S1_PS_iiiif,@"STO_CUDA_ENTRY STV_DEFAULT"
_Z35flash_attention_forward_fp16_kernelPK6__halfS1_S1_PS_iiiif:
.text._Z35flash_attention_forward_fp16_kernelPK6__halfS1_S1_PS_iiiif:
[----:B------:R-:W0:Y:S01]  /*0000*/  LDC R1, c[0x0][0x37c] ;  /* 0x0000df00ff017b82 */ /* 0x000e220000000800 */
[----:B------:R-:W1:Y:S07]  /*0010*/  S2R R24, SR_TID.X ;  /* 0x0000000000187919 */ /* 0x000e6e0000002100 */
[----:B------:R-:W1:Y:S01]  /*0020*/  S2UR UR4, SR_CTAID.X ;  /* 0x00000000000479c3 */ /* 0x000e620000002500 */
[----:B------:R-:W2:Y:S01]  /*0030*/  LDCU UR8, c[0x0][0x3a8] ;  /* 0x00007500ff0877ac */ /* 0x000ea20008000800 */
[----:B0-----:R-:W-:-:S04]  /*0040*/  IADD3 R1, PT, PT, R1, -0x80, RZ ;  /* 0xffffff8001017810 */ /* 0x001fc80007ffe0ff */
[----:B------:R-:W-:Y:S02]  /*0050*/  R2UR UR16, R1 ;  /* 0x00000000011072ca */ /* 0x000fe400000e0000 */
[----:B------:R-:W1:Y:S02]  /*0060*/  LDC R27, c[0x0][0x360] ;  /* 0x0000d800ff1b7b82 */ /* 0x000e640000000800 */
[----:B-1----:R-:W-:-:S05]  /*0070*/  IMAD R27, R27, UR4, R24 ;  /* 0x000000041b1b7c24 */ /* 0x002fca000f8e0218 */
[----:B--2---:R-:W-:-:S13]  /*0080*/  ISETP.GE.AND P0, PT, R27, UR8, PT ;  /* 0x000000081b007c0c */ /* 0x004fda000bf06270 */
[----:B------:R-:W-:Y:S05]  /*0090*/  @P0 EXIT ;  /* 0x000000000000094d */ /* 0x000fea0003800000 */
[----:B------:R-:W-:Y:S01]  /*00a0*/  S2UR UR4, SR_CTAID.Y ;  /* 0x00000000000479c3 */ /* 0x000fe20000002600 */
[----:B------:R-:W0:Y:S01]  /*00b0*/  LDCU UR6, c[0x0][0x3a4] ;  /* 0x00007480ff0677ac */ /* 0x000e220008000800 */
[----:B------:R1:W-:Y:S01]  /*00c0*/  STL.128 [R1], RZ ;  /* 0x000000ff01007387 */ /* 0x0003e20000100c00 */
[----:B------:R-:W-:Y:S01]  /*00d0*/  HFMA2 R26, -RZ, RZ, 0, 0 ;  /* 0x00000000ff1a7431 */ /* 0x000fe200000001ff */
[----:B------:R-:W-:Y:S01]  /*00e0*/  IADD3 R3, PT, PT, R1, 0x20, RZ ;  /* 0x0000002001037810 */ /* 0x000fe20007ffe0ff */
[----:B------:R-:W2:Y:S01]  /*00f0*/  LDCU UR15, c[0x0][0x3ac] ;  /* 0x00007580ff0f77ac */ /* 0x000ea20008000800 */
[----:B------:R1:W-:Y:S02]  /*0100*/  STL.128 [R1+0x10], RZ ;  /* 0x000010ff01007387 */ /* 0x0003e40000100c00 */
[----:B------:R-:W0:Y:S01]  /*0110*/  S2UR UR5, SR_CTAID.Z ;  /* 0x00000000000579c3 */ /* 0x000e220000002700 */
[----:B------:R-:W-:Y:S01]  /*0120*/  UISETP.GE.AND UP0, UPT, UR8, 0x1, UPT ;  /* 0x000000010800788c */ /* 0x000fe2000bf06270 */
[----:B------:R1:W-:Y:S01]  /*0130*/  STL.128 [R1+0x20], RZ ;  /* 0x000020ff01007387 */ /* 0x0003e20000100c00 */
[----:B------:R-:W3:Y:S03]  /*0140*/  LDCU.64 UR12, c[0x0][0x358] ;  /* 0x00006b00ff0c77ac */ /* 0x000ee60008000a00 */
[----:B------:R1:W-:Y:S04]  /*0150*/  STL.128 [R1+0x30], RZ ;  /* 0x000030ff01007387 */ /* 0x0003e80000100c00 */
[----:B------:R1:W-:Y:S04]  /*0160*/  STL.128 [R1+0x40], RZ ;  /* 0x000040ff01007387 */ /* 0x0003e80000100c00 */
[----:B------:R1:W-:Y:S04]  /*0170*/  STL.128 [R1+0x50], RZ ;  /* 0x000050ff01007387 */ /* 0x0003e80000100c00 */
[----:B------:R1:W-:Y:S04]  /*0180*/  STL.128 [R1+0x60], RZ ;  /* 0x000060ff01007387 */ /* 0x0003e80000100c00 */
[----:B------:R1:W-:Y:S01]  /*0190*/  STL.128 [R1+0x70], RZ ;  /* 0x000070ff01007387 */ /* 0x0003e20000100c00 */
[----:B0-----:R-:W-:-:S02]  /*01a0*/  UIMAD UR4, UR5, UR6, UR4 ;  /* 0x00000006050472a4 */ /* 0x001fc4000f8e0204 */
[----:B--2---:R-:W-:-:S04]  /*01b0*/  UIMAD UR5, UR8, UR15, URZ ;  /* 0x0000000f080572a4 */ /* 0x004fc8000f8e02ff */
[----:B------:R-:W-:Y:S01]  /*01c0*/  UIMAD UR7, UR4, UR5, URZ ;  /* 0x00000005040772a4 */ /* 0x000fe2000f8e02ff */
[----:B-1-3--:R-:W-:Y:S11]  /*01d0*/  BRA.U !UP0, `(.L_x_0) ;  /* 0x0000002d08b47547 */ /* 0x00aff6000b800000 */
[----:B------:R-:W0:Y:S01]  /*01e0*/  LDC.64 R28, c[0x0][0x380] ;  /* 0x0000e000ff1c7b82 */ /* 0x000e220000000a00 */
[----:B------:R-:W1:Y:S01]  /*01f0*/  LDCU UR4, c[0x0][0x3b0] ;  /* 0x00007600ff0477ac */ /* 0x000e620008000800 */
[----:B------:R-:W-:Y:S01]  /*0200*/  IMAD R0, R27, UR15, R24 ;  /* 0x0000000f1b007c24 */ /* 0x000fe2000f8e0218 */
[----:B------:R-:W-:Y:S01]  /*0210*/  MOV R12, 0xff800000 ;  /* 0xff800000000c7802 */ /* 0x000fe20000000f00 */
[----:B------:R-:W-:Y:S01]  /*0220*/  ULOP3.LUT UR19, UR15, 0x7, URZ, 0xc0, !UPT ;  /* 0x000000070f137892 */ /* 0x000fe2000f8ec0ff */
[----:B------:R-:W-:Y:S01]  /*0230*/  MOV R26, RZ ;  /* 0x000000ff001a7202 */ /* 0x000fe20000000f00 */
[----:B------:R-:W-:Y:S01]  /*0240*/  UIADD3 UR17, UPT, UPT, UR15, -0x1, URZ ;  /* 0xffffffff0f117890 */ /* 0x000fe2000fffe0ff */
[----:B------:R-:W-:Y:S01]  /*0250*/  IADD3 R5, PT, PT, R0, UR7, RZ ;  /* 0x0000000700057c10 */ /* 0x000fe2000fffe0ff */
[----:B------:R-:W-:Y:S01]  /*0260*/  ULOP3.LUT UR18, UR15, 0xf, URZ, 0xc0, !UPT ;  /* 0x0000000f0f127892 */ /* 0x000fe2000f8ec0ff */
[----:B------:R-:W-:Y:S01]  /*0270*/  MOV R25, RZ ;  /* 0x000000ff00197202 */ /* 0x000fe20000000f00 */
[----:B------:R-:W-:-:S02]  /*0280*/  ULOP3.LUT UR8, UR15, 0x7ffffff0, URZ, 0xc0, !UPT ;  /* 0x7ffffff00f087892 */ /* 0x000fc4000f8ec0ff */
[----:B------:R-:W-:Y:S02]  /*0290*/  ULOP3.LUT UR9, UR15, 0x3, URZ, 0xc0, !UPT ;  /* 0x000000030f097892 */ /* 0x000fe4000f8ec0ff */
[----:B------:R-:W-:Y:S01]  /*02a0*/  UIADD3 UR20, UPT, UPT, UR19, -0x1, URZ ;  /* 0xffffffff13147890 */ /* 0x000fe2000fffe0ff */
[----:B-1----:R-:W-:Y:S01]  /*02b0*/  FMUL R4, RZ, UR4 ;  /* 0x00000004ff047c20 */ /* 0x002fe20008400000 */
[----:B------:R-:W-:Y:S01]  /*02c0*/  UMOV UR4, URZ ;  /* 0x000000ff00047c82 */ /* 0x000fe20008000000 */
[----:B0-----:R-:W-:-:S09]  /*02d0*/  IMAD.WIDE.U32 R28, R5, 0x2, R28 ;  /* 0x00000002051c7825 */ /* 0x001fd200078e001c */
.L_x_28:
[----:B------:R-:W0:Y:S02]  /*02e0*/  LDCU.64 UR14, c[0x0][0x3a8] ;  /* 0x00007500ff0e77ac */ /* 0x000e240008000a00 */
[----:B0-----:R-:W-:-:S13]  /*02f0*/  ISETP.GE.U32.AND P0, PT, R24, UR15, PT ;  /* 0x0000000f18007c0c */ /* 0x001fda000bf06070 */
[----:B--2---:R-:W2:Y:S01]  /*0300*/  @!P0 LDG.E.U16.CONSTANT R5, desc[UR12][R28.64] ;  /* 0x0000000c1c058981 */ /* 0x004ea2000c1e9500 */
[----:B------:R-:W-:Y:S01]  /*0310*/  @!P0 MOV R0, 0x400 ;  /* 0x0000040000008802 */ /* 0x000fe20000000f00 */
[----:B------:R-:W-:Y:S01]  /*0320*/  UISETP.GE.AND UP0, UPT, UR15, 0x1, UPT ;  /* 0x000000010f00788c */ /* 0x000fe2000bf06270 */
[----:B------:R-:W0:Y:S02]  /*0330*/  @!P0 S2R R7, SR_CgaCtaId ;  /* 0x0000000000078919 */ /* 0x000e240000008800 */
[----:B0-----:R-:W-:Y:S02]  /*0340*/  @!P0 LEA R7, R7, R0, 0x18 ;  /* 0x0000000007078211 */ /* 0x001fe400078ec0ff */
[----:B------:R-:W-:Y:S02]  /*0350*/  MOV R0, UR4 ;  /* 0x0000000400007c02 */ /* 0x000fe40008000f00 */
[----:B------:R-:W-:Y:S02]  /*0360*/  @!P0 LEA R6, R24, R7, 0x1 ;  /* 0x0000000718068211 */ /* 0x000fe400078e08ff */
[----:B------:R-:W-:-:S02]  /*0370*/  IADD3 R0, PT, PT, R0, 0x100, RZ ;  /* 0x0000010000007810 */ /* 0x000fc40007ffe0ff */
[----:B------:R-:W-:Y:S02]  /*0380*/  MOV R7, UR4 ;  /* 0x0000000400077c02 */ /* 0x000fe40008000f00 */
[----:B------:R-:W-:-:S04]  /*0390*/  VIMNMX R2, PT, PT, R0, UR14, PT ;  /* 0x0000000e00027c48 */ /* 0x000fc8000bfe0100 */
[--C-:B------:R-:W-:Y:S01]  /*03a0*/  VIADDMNMX R16, R7, 0x1, R2.reuse, !PT ;  /* 0x0000000107107846 */ /* 0x100fe20007800102 */
[----:B---3--:R-:W-:-:S03]  /*03b0*/  IMAD R13, R25, -0x100, R2 ;  /* 0xffffff00190d7824 */ /* 0x008fc600078e0202 */
[C---:B------:R-:W-:Y:S02]  /*03c0*/  LOP3.LUT R17, R16.reuse, 0x3, RZ, 0xc0, !PT ;  /* 0x0000000310117812 */ /* 0x040fe400078ec0ff */
[----:B------:R-:W-:Y:S01]  /*03d0*/  LOP3.LUT R18, R16, 0x7, RZ, 0xc0, !PT ;  /* 0x0000000710127812 */ /* 0x000fe200078ec0ff */
[----:B--2---:R0:W-:Y:S01]  /*03e0*/  @!P0 STS.U16 [R6], R5 ;  /* 0x0000000506008388 */ /* 0x0041e20000000400 */
[----:B------:R-:W-:Y:S06]  /*03f0*/  BAR.SYNC.DEFER_BLOCKING 0x0 ;  /* 0x0000000000007b1d */ /* 0x000fec0000010000 */
[----:B----4-:R-:W-:Y:S05]  /*0400*/  BRA.U !UP0, `(.L_x_1) ;  /* 0x0000000d08647547 */ /* 0x010fea000b800000 */
[----:B------:R-:W-:Y:S01]  /*0410*/  MOV R15, 0xff800000 ;  /* 0xff800000000f7802 */ /* 0x000fe20000000f00 */
[----:B------:R-:W-:-:S06]  /*0420*/  UMOV UR10, UR4 ;  /* 0x00000004000a7c82 */ /* 0x000fcc0008000000 */
.L_x_7:
[----:B-1----:R-:W1:Y:S01]  /*0430*/  LDCU UR15, c[0x0][0x3ac] ;  /* 0x00007580ff0f77ac */ /* 0x002e620008000800 */
[----:B0-----:R-:W-:Y:S01]  /*0440*/  HFMA2 R5, -RZ, RZ, 0, 0 ;  /* 0x00000000ff057431 */ /* 0x001fe200000001ff */
[----:B------:R-:W-:Y:S01]  /*0450*/  UMOV UR5, URZ ;  /* 0x000000ff00057c82 */ /* 0x000fe20008000000 */
[----:B-1----:R-:W-:Y:S02]  /*0460*/  UISETP.GE.U32.AND UP1, UPT, UR15, 0x10, UPT ;  /* 0x000000100f00788c */ /* 0x002fe4000bf26070 */
[----:B------:R-:W-:-:S07]  /*0470*/  UIMAD UR21, UR10, UR15, UR7 ;  /* 0x0000000f0a1572a4 */ /* 0x000fce000f8e0207 */
[----:B------:R-:W-:Y:S05]  /*0480*/  BRA.U !UP1, `(.L_x_2) ;  /* 0x00000005094c7547 */ /* 0x000fea000b800000 */
[----:B------:R-:W0:Y:S01]  /*0490*/  S2UR UR6, SR_CgaCtaId ;  /* 0x00000000000679c3 */ /* 0x000e220000008800 */
[----:B------:R-:W-:Y:S02]  /*04a0*/  UMOV UR5, 0x400 ;  /* 0x0000040000057882 */ /* 0x000fe40000000000 */
[----:B0-----:R-:W-:-:S03]  /*04b0*/  ULEA UR11, UR6, UR5, 0x18 ;  /* 0x00000005060b7291 */ /* 0x001fc6000f8ec0ff */
[----:B------:R-:W-:Y:S01]  /*04c0*/  UMOV UR5, URZ ;  /* 0x000000ff00057c82 */ /* 0x000fe20008000000 */
[----:B------:R-:W-:-:S08]  /*04d0*/  UMOV UR6, URZ ;  /* 0x000000ff00067c82 */ /* 0x000fd00008000000 */
.L_x_3:
[----:B------:R-:W0:Y:S01]  /*04e0*/  LDC.64 R10, c[0x0][0x388] ;  /* 0x0000e200ff0a7b82 */ /* 0x000e220000000a00 */
[----:B------:R-:W-:-:S06]  /*04f0*/  UIADD3 UR14, UPT, UPT, UR21, UR6, URZ ;  /* 0x00000006150e7290 */ /* 0x000fcc000fffe0ff */
[----:B------:R-:W-:-:S05]  /*0500*/  MOV R5, UR14 ;  /* 0x0000000e00057c02 */ /* 0x000fca0008000f00 */
[----:B0-----:R-:W-:-:S05]  /*0510*/  IMAD.WIDE R10, R5, 0x2, R10 ;  /* 0x00000002050a7825 */ /* 0x001fca00078e020a */
[----:B------:R-:W2:Y:S04]  /*0520*/  LDG.E.U16.CONSTANT R8, desc[UR12][R10.64] ;  /* 0x0000000c0a087981 */ /* 0x000ea8000c1e9500 */
[----:B------:R-:W3:Y:S04]  /*0530*/  LDG.E.U16.CONSTANT R20, desc[UR12][R10.64+0x2] ;  /* 0x0000020c0a147981 */ /* 0x000ee8000c1e9500 */
[----:B------:R-:W4:Y:S04]  /*0540*/  LDG.E.U16.CONSTANT R14, desc[UR12][R10.64+0x4] ;  /* 0x0000040c0a0e7981 */ /* 0x000f28000c1e9500 */
[----:B------:R-:W5:Y:S04]  /*0550*/  LDG.E.U16.CONSTANT R16, desc[UR12][R10.64+0x6] ;  /* 0x0000060c0a107981 */ /* 0x000f68000c1e9500 */
[----:B------:R-:W5:Y:S04]  /*0560*/  LDG.E.U16.CONSTANT R18, desc[UR12][R10.64+0x8] ;  /* 0x0000080c0a127981 */ /* 0x000f68000c1e9500 */
[----:B------:R-:W5:Y:S04]  /*0570*/  LDG.E.U16.CONSTANT R17, desc[UR12][R10.64+0xa] ;  /* 0x00000a0c0a117981 */ /* 0x000f68000c1e9500 */
[----:B------:R-:W5:Y:S01]  /*0580*/  LDG.E.U16.CONSTANT R19, desc[UR12][R10.64+0xc] ;  /* 0x00000c0c0a137981 */ /* 0x000f62000c1e9500 */
[----:B------:R-:W-:-:S03]  /*0590*/  ULEA UR14, UR6, UR11, 0x1 ;  /* 0x0000000b060e7291 */ /* 0x000fc6000f8e08ff */
[----:B------:R-:W5:Y:S04]  /*05a0*/  LDG.E.U16.CONSTANT R5, desc[UR12][R10.64+0xe] ;  /* 0x00000e0c0a057981 */ /* 0x000f68000c1e9500 */
[----:B------:R-:W5:Y:S04]  /*05b0*/  LDG.E.U16.CONSTANT R22, desc[UR12][R10.64+0x1e] ;  /* 0x00001e0c0a167981 */ /* 0x000f68000c1e9500 */
[----:B------:R-:W0:Y:S02]  /*05c0*/  LDS.64 R6, [UR14] ;  /* 0x0000000eff067984 */ /* 0x000e240008000a00 */
[----:B0-----:R-:W-:-:S02]  /*05d0*/  HADD2.F32 R21, -RZ, R7.H0_H0 ;  /* 0x20000007ff157230 */ /* 0x001fc40000004100 */
[----:B------:R-:W-:Y:S02]  /*05e0*/  HADD2.F32 R7, -RZ, R7.H1_H1 ;  /* 0x30000007ff077230 */ /* 0x000fe40000004100 */
[----:B--2---:R-:W-:Y:S02]  /*05f0*/  HADD2.F32 R9, -RZ, R8.H0_H0 ;  /* 0x20000008ff097230 */ /* 0x004fe40000004100 */
[----:B------:R-:W-:Y:S02]  /*0600*/  HADD2.F32 R8, -RZ, R6.H0_H0 ;  /* 0x20000006ff087230 */ /* 0x000fe40000004100 */
[----:B---3--:R-:W-:-:S03]  /*0610*/  HADD2.F32 R20, -RZ, R20.H0_H0 ;  /* 0x20000014ff147230 */ /* 0x008fc60000004100 */
[----:B------:R-:W-:Y:S01]  /*0620*/  FFMA R8, R8, R9, UR5 ;  /* 0x0000000508087e23 */ /* 0x000fe20008000009 */
[----:B------:R-:W-:-:S05]  /*0630*/  HADD2.F32 R9, -RZ, R6.H1_H1 ;  /* 0x30000006ff097230 */ /* 0x000fca0000004100 */
[----:B------:R-:W-:Y:S02]  /*0640*/  FFMA R20, R9, R20, R8 ;  /* 0x0000001409147223 */ /* 0x000fe40000000008 */
[----:B------:R-:W0:Y:S01]  /*0650*/  LDS.64 R8, [UR14+0x8] ;  /* 0x0000080eff087984 */ /* 0x000e220008000a00 */
[----:B----4-:R-:W-:-:S05]  /*0660*/  HADD2.F32 R14, -RZ, R14.H0_H0 ;  /* 0x2000000eff0e7230 */ /* 0x010fca0000004100 */
[----:B------:R-:W-:Y:S02]  /*0670*/  FFMA R20, R21, R14, R20 ;  /* 0x0000000e15147223 */ /* 0x000fe40000000014 */
[----:B------:R-:W2:Y:S01]  /*0680*/  LDG.E.U16.CONSTANT R14, desc[UR12][R10.64+0x10] ;  /* 0x0000100c0a0e7981 */ /* 0x000ea2000c1e9500 */
[----:B-----5:R-:W-:Y:S02]  /*0690*/  HADD2.F32 R16, -RZ, R16.H0_H0 ;  /* 0x20000010ff107230 */ /* 0x020fe40000004100 */
[----:B------:R-:W-:Y:S01]  /*06a0*/  HADD2.F32 R18, -RZ, R18.H0_H0 ;  /* 0x20000012ff127230 */ /* 0x000fe20000004100 */
[----:B------:R-:W3:Y:S02]  /*06b0*/  LDG.E.U16.CONSTANT R21, desc[UR12][R10.64+0x1c] ;  /* 0x00001c0c0a157981 */ /* 0x000ee4000c1e9500 */
[----:B------:R-:W-:Y:S02]  /*06c0*/  FFMA R7, R7, R16, R20 ;  /* 0x0000001007077223 */ /* 0x000fe40000000014 */
[----:B------:R-:W4:Y:S01]  /*06d0*/  LDG.E.U16.CONSTANT R16, desc[UR12][R10.64+0x12] ;  /* 0x0000120c0a107981 */ /* 0x000f22000c1e9500 */
[----:B------:R-:W-:-:S03]  /*06e0*/  HADD2.F32 R17, -RZ, R17.H0_H0 ;  /* 0x20000011ff117230 */ /* 0x000fc60000004100 */
[----:B------:R-:W5:Y:S01]  /*06f0*/  LDG.E.U16.CONSTANT R20, desc[UR12][R10.64+0x1a] ;  /* 0x00001a0c0a147981 */ /* 0x000f62000c1e9500 */
[----:B0-----:R-:W-:-:S05]  /*0700*/  HADD2.F32 R6, -RZ, R8.H0_H0 ;  /* 0x20000008ff067230 */ /* 0x001fca0000004100 */
[----:B------:R-:W-:Y:S01]  /*0710*/  FFMA R6, R6, R18, R7 ;  /* 0x0000001206067223 */ /* 0x000fe20000000007 */
[----:B------:R-:W-:Y:S01]  /*0720*/  HADD2.F32 R7, -RZ, R8.H1_H1 ;  /* 0x30000008ff077230 */ /* 0x000fe20000004100 */
[----:B------:R-:W3:Y:S04]  /*0730*/  LDG.E.U16.CONSTANT R18, desc[UR12][R10.64+0x14] ;  /* 0x0000140c0a127981 */ /* 0x000ee8000c1e9500 */
[----:B------:R-:W-:Y:S02]  /*0740*/  FFMA R6, R7, R17, R6 ;  /* 0x0000001107067223 */ /* 0x000fe40000000006 */
[----:B------:R-:W3:Y:S01]  /*0750*/  LDG.E.U16.CONSTANT R17, desc[UR12][R10.64+0x16] ;  /* 0x0000160c0a117981 */ /* 0x000ee2000c1e9500 */
[----:B------:R-:W-:-:S03]  /*0760*/  HADD2.F32 R8, -RZ, R19.H0_H0 ;  /* 0x20000013ff087230 */ /* 0x000fc60000004100 */
[----:B------:R0:W3:Y:S01]  /*0770*/  LDG.E.U16.CONSTANT R19, desc[UR12][R10.64+0x18] ;  /* 0x0000180c0a137981 */ /* 0x0000e2000c1e9500 */
[--C-:B------:R-:W-:Y:S02]  /*0780*/  HADD2.F32 R7, -RZ, R9.reuse.H0_H0 ;  /* 0x20000009ff077230 */ /* 0x100fe40000004100 */
[----:B------:R-:W-:Y:S02]  /*0790*/  HADD2.F32 R9, -RZ, R9.H1_H1 ;  /* 0x30000009ff097230 */ /* 0x000fe40000004100 */
[----:B------:R-:W-:Y:S02]  /*07a0*/  HADD2.F32 R5, -RZ, R5.H0_H0 ;  /* 0x20000005ff057230 */ /* 0x000fe40000004100 */
[----:B------:R-:W-:-:S04]  /*07b0*/  FFMA R6, R7, R8, R6 ;  /* 0x0000000807067223 */ /* 0x000fc80000000006 */
[----:B------:R-:W-:Y:S02]  /*07c0*/  FFMA R5, R9, R5, R6 ;  /* 0x0000000509057223 */ /* 0x000fe40000000006 */
[----:B------:R-:W1:Y:S02]  /*07d0*/  LDS.64 R6, [UR14+0x10] ;  /* 0x0000100eff067984 */ /* 0x000e640008000a00 */
[--C-:B-1----:R-:W-:Y:S02]  /*07e0*/  HADD2.F32 R8, -RZ, R6.reuse.H0_H0 ;  /* 0x20000006ff087230 */ /* 0x102fe40000004100 */
[----:B------:R-:W-:Y:S02]  /*07f0*/  HADD2.F32 R6, -RZ, R6.H1_H1 ;  /* 0x30000006ff067230 */ /* 0x000fe40000004100 */
[----:B0-----:R-:W-:Y:S02]  /*0800*/  HADD2.F32 R10, -RZ, R7.H1_H1 ;  /* 0x30000007ff0a7230 */ /* 0x001fe40000004100 */
[----:B------:R-:W-:Y:S01]  /*0810*/  HADD2.F32 R22, -RZ, R22.H0_H0 ;  /* 0x20000016ff167230 */ /* 0x000fe20000004100 */
[----:B------:R-:W-:-:S04]  /*0820*/  UIADD3 UR6, UPT, UPT, UR6, 0x10, URZ ;  /* 0x0000001006067890 */ /* 0x000fc8000fffe0ff */
[----:B------:R-:W-:Y:S01]  /*0830*/  UISETP.NE.AND UP1, UPT, UR6, UR8, UPT ;  /* 0x000000080600728c */ /* 0x000fe2000bf25270 */
[----:B--2---:R-:W-:-:S05]  /*0840*/  HADD2.F32 R14, -RZ, R14.H0_H0 ;  /* 0x2000000eff0e7230 */ /* 0x004fca0000004100 */
[----:B------:R-:W-:Y:S02]  /*0850*/  FFMA R5, R8, R14, R5 ;  /* 0x0000000e08057223 */ /* 0x000fe40000000005 */
[----:B------:R-:W0:Y:S01]  /*0860*/  LDS.64 R8, [UR14+0x18] ;  /* 0x0000180eff087984 */ /* 0x000e220008000a00 */
[----:B----4-:R-:W-:-:S05]  /*0870*/  HADD2.F32 R16, -RZ, R16.H0_H0 ;  /* 0x20000010ff107230 */ /* 0x010fca0000004100 */
[----:B------:R-:W-:Y:S01]  /*0880*/  FFMA R5, R6, R16, R5 ;  /* 0x0000001006057223 */ /* 0x000fe20000000005 */
[----:B------:R-:W-:Y:S02]  /*0890*/  HADD2.F32 R6, -RZ, R7.H0_H0 ;  /* 0x20000007ff067230 */ /* 0x000fe40000004100 */
[----:B-----5:R-:W-:Y:S02]  /*08a0*/  HADD2.F32 R20, -RZ, R20.H0_H0 ;  /* 0x20000014ff147230 */ /* 0x020fe40000004100 */
[----:B---3--:R-:W-:Y:S02]  /*08b0*/  HADD2.F32 R21, -RZ, R21.H0_H0 ;  /* 0x20000015ff157230 */ /* 0x008fe40000004100 */
[----:B------:R-:W-:-:S05]  /*08c0*/  HADD2.F32 R18, -RZ, R18.H0_H0 ;  /* 0x20000012ff127230 */ /* 0x000fca0000004100 */
[----:B------:R-:W-:Y:S01]  /*08d0*/  FFMA R5, R6, R18, R5 ;  /* 0x0000001206057223 */ /* 0x000fe20000000005 */
[----:B------:R-:W-:Y:S02]  /*08e0*/  HADD2.F32 R17, -RZ, R17.H0_H0 ;  /* 0x20000011ff117230 */ /* 0x000fe40000004100 */
[--C-:B0-----:R-:W-:Y:S02]  /*08f0*/  HADD2.F32 R6, -RZ, R8.reuse.H0_H0 ;  /* 0x20000008ff067230 */ /* 0x101fe40000004100 */
[----:B------:R-:W-:Y:S02]  /*0900*/  HADD2.F32 R19, -RZ, R19.H0_H0 ;  /* 0x20000013ff137230 */ /* 0x000fe40000004100 */
[----:B------:R-:W-:Y:S01]  /*0910*/  FFMA R5, R10, R17, R5 ;  /* 0x000000110a057223 */ /* 0x000fe20000000005 */
[----:B------:R-:W-:-:S03]  /*0920*/  HADD2.F32 R8, -RZ, R8.H1_H1 ;  /* 0x30000008ff087230 */ /* 0x000fc60000004100 */
[----:B------:R-:W-:Y:S01]  /*0930*/  FFMA R5, R6, R19, R5 ;  /* 0x0000001306057223 */ /* 0x000fe20000000005 */
[----:B------:R-:W-:-:S03]  /*0940*/  HADD2.F32 R6, -RZ, R9.H0_H0 ;  /* 0x20000009ff067230 */ /* 0x000fc60000004100 */
[----:B------:R-:W-:Y:S01]  /*0950*/  FFMA R5, R8, R20, R5 ;  /* 0x0000001408057223 */ /* 0x000fe20000000005 */
[----:B------:R-:W-:-:S03]  /*0960*/  HADD2.F32 R8, -RZ, R9.H1_H1 ;  /* 0x30000009ff087230 */ /* 0x000fc60000004100 */
[----:B------:R-:W-:-:S04]  /*0970*/  FFMA R5, R6, R21, R5 ;  /* 0x0000001506057223 */ /* 0x000fc80000000005 */
[----:B------:R-:W-:-:S05]  /*0980*/  FFMA R5, R8, R22, R5 ;  /* 0x0000001608057223 */ /* 0x000fca0000000005 */
[----:B------:R-:W-:Y:S01]  /*0990*/  R2UR UR5, R5 ;  /* 0x00000000050572ca */ /* 0x000fe200000e0000 */
[----:B------:R-:W-:-:S14]  /*09a0*/  BRA.U UP1, `(.L_x_3) ;  /* 0xfffffff901cc7547 */ /* 0x000fdc000b83ffff */
[----:B------:R-:W-:-:S07]  /*09b0*/  MOV R5, UR8 ;  /* 0x0000000800057c02 */ /* 0x000fce0008000f00 */
.L_x_2:
[----:B------:R-:W-:-:S09]  /*09c0*/  UISETP.NE.AND UP1, UPT, UR18, URZ, UPT ;  /* 0x000000ff1200728c */ /* 0x000fd2000bf25270 */
[----:B------:R-:W-:Y:S05]  /*09d0*/  BRA.U !UP1, `(.L_x_4) ;  /* 0x0000000509b07547 */ /* 0x000fea000b800000 */
[----:B------:R-:W-:Y:S02]  /*09e0*/  UIADD3 UR6, UPT, UPT, UR18, -0x1, URZ ;  /* 0xffffffff12067890 */ /* 0x000fe4000fffe0ff */
[----:B------:R-:W-:Y:S02]  /*09f0*/  UISETP.NE.AND UP2, UPT, UR19, URZ, UPT ;  /* 0x000000ff1300728c */ /* 0x000fe4000bf45270 */
[----:B------:R-:W-:-:S09]  /*0a00*/  UISETP.GE.U32.AND UP1, UPT, UR6, 0x7, UPT ;  /* 0x000000070600788c */ /* 0x000fd2000bf26070 */
[----:B------:R-:W-:Y:S05]  /*0a10*/  BRA.U !UP1, `(.L_x_5) ;  /* 0x0000000109ac7547 */ /* 0x000fea000b800000 */
[----:B------:R-:W0:Y:S01]  /*0a20*/  LDC.64 R10, c[0x0][0x388] ;  /* 0x0000e200ff0a7b82 */ /* 0x000e220000000a00 */
[----:B------:R-:W-:-:S05]  /*0a30*/  IADD3 R7, PT, PT, R5, UR21, RZ ;  /* 0x0000001505077c10 */ /* 0x000fca000fffe0ff */
[----:B0-----:R-:W-:-:S05]  /*0a40*/  IMAD.WIDE R10, R7, 0x2, R10 ;  /* 0x00000002070a7825 */ /* 0x001fca00078e020a */
[----:B------:R-:W2:Y:S01]  /*0a50*/  LDG.E.U16.CONSTANT R17, desc[UR12][R10.64] ;  /* 0x0000000c0a117981 */ /* 0x000ea2000c1e9500 */
[----:B------:R-:W-:Y:S01]  /*0a60*/  MOV R6, 0x400 ;  /* 0x0000040000067802 */ /* 0x000fe20000000f00 */
[----:B------:R-:W0:Y:S02]  /*0a70*/  S2R R7, SR_CgaCtaId ;  /* 0x0000000000077919 */ /* 0x000e240000008800 */
[----:B------:R-:W3:Y:S04]  /*0a80*/  LDG.E.U16.CONSTANT R8, desc[UR12][R10.64+0x2] ;  /* 0x0000020c0a087981 */ /* 0x000ee8000c1e9500 */
[----:B------:R-:W4:Y:S04]  /*0a90*/  LDG.E.U16.CONSTANT R14, desc[UR12][R10.64+0x4] ;  /* 0x0000040c0a0e7981 */ /* 0x000f28000c1e9500 */
[----:B------:R-:W5:Y:S04]  /*0aa0*/  LDG.E.U16.CONSTANT R16, desc[UR12][R10.64+0x6] ;  /* 0x0000060c0a107981 */ /* 0x000f68000c1e9500 */
[----:B------:R-:W5:Y:S01]  /*0ab0*/  LDG.E.U16.CONSTANT R20, desc[UR12][R10.64+0xe] ;  /* 0x00000e0c0a147981 */ /* 0x000f62000c1e9500 */
[----:B0-----:R-:W-:-:S04]  /*0ac0*/  LEA R6, R7, R6, 0x18 ;  /* 0x0000000607067211 */ /* 0x001fc800078ec0ff */
[----:B------:R-:W-:-:S05]  /*0ad0*/  LEA R9, R5, R6, 0x1 ;  /* 0x0000000605097211 */ /* 0x000fca00078e08ff */
[----:B------:R-:W0:Y:S02]  /*0ae0*/  LDS.64 R6, [R9] ;  /* 0x0000000009067984 */ /* 0x000e240000000a00 */
[----:B0-----:R-:W-:Y:S02]  /*0af0*/  HADD2.F32 R18, -RZ, R6.H0_H0 ;  /* 0x20000006ff127230 */ /* 0x001fe40000004100 */
[----:B--2---:R-:W-:Y:S02]  /*0b00*/  HADD2.F32 R19, -RZ, R17.H0_H0 ;  /* 0x20000011ff137230 */ /* 0x004fe40000004100 */
[----:B------:R-:W2:Y:S03]  /*0b10*/  LDG.E.U16.CONSTANT R17, desc[UR12][R10.64+0x8] ;  /* 0x0000080c0a117981 */ /* 0x000ea6000c1e9500 */
[----:B------:R-:W-:Y:S02]  /*0b20*/  FFMA R21, R18, R19, UR5 ;  /* 0x0000000512157e23 */ /* 0x000fe40008000013 */
[----:B------:R-:W2:Y:S04]  /*0b30*/  LDG.E.U16.CONSTANT R19, desc[UR12][R10.64+0xa] ;  /* 0x00000a0c0a137981 */ /* 0x000ea8000c1e9500 */
[----:B------:R0:W2:Y:S01]  /*0b40*/  LDG.E.U16.CONSTANT R18, desc[UR12][R10.64+0xc] ;  /* 0x00000c0c0a127981 */ /* 0x0000a2000c1e9500 */
[----:B---3--:R-:W-:-:S02]  /*0b50*/  HADD2.F32 R8, -RZ, R8.H0_H0 ;  /* 0x20000008ff087230 */ /* 0x008fc40000004100 */
[----:B------:R-:W-:-:S05]  /*0b60*/  HADD2.F32 R6, -RZ, R6.H1_H1 ;  /* 0x30000006ff067230 */ /* 0x000fca0000004100 */
[----:B------:R-:W-:Y:S02]  /*0b70*/  FFMA R6, R6, R8, R21 ;  /* 0x0000000806067223 */ /* 0x000fe40000000015 */
[----:B------:R-:W0:Y:S01]  /*0b80*/  LDS.64 R8, [R9+0x8] ;  /* 0x0000080009087984 */ /* 0x000e220000000a00 */
[----:B----4-:R-:W-:Y:S02]  /*0b90*/  HADD2.F32 R14, -RZ, R14.H0_H0 ;  /* 0x2000000eff0e7230 */ /* 0x010fe40000004100 */
[--C-:B------:R-:W-:Y:S02]  /*0ba0*/  HADD2.F32 R21, -RZ, R7.reuse.H0_H0 ;  /* 0x20000007ff157230 */ /* 0x100fe40000004100 */
[----:B------:R-:W-:Y:S02]  /*0bb0*/  HADD2.F32 R7, -RZ, R7.H1_H1 ;  /* 0x30000007ff077230 */ /* 0x000fe40000004100 */
[----:B-----5:R-:W-:Y:S02]  /*0bc0*/  HADD2.F32 R16, -RZ, R16.H0_H0 ;  /* 0x20000010ff107230 */ /* 0x020fe40000004100 */
[----:B------:R-:W-:-:S04]  /*0bd0*/  FFMA R6, R21, R14, R6 ;  /* 0x0000000e15067223 */ /* 0x000fc80000000006 */
[----:B------:R-:W-:Y:S01]  /*0be0*/  FFMA R6, R7, R16, R6 ;  /* 0x0000001007067223 */ /* 0x000fe20000000006 */
[----:B------:R-:W-:Y:S02]  /*0bf0*/  HADD2.F32 R20, -RZ, R20.H0_H0 ;  /* 0x20000014ff147230 */ /* 0x000fe40000004100 */
[--C-:B0-----:R-:W-:Y:S02]  /*0c00*/  HADD2.F32 R11, -RZ, R8.reuse.H0_H0 ;  /* 0x20000008ff0b7230 */ /* 0x101fe40000004100 */
[----:B------:R-:W-:Y:S01]  /*0c10*/  HADD2.F32 R7, -RZ, R8.H1_H1 ;  /* 0x30000008ff077230 */ /* 0x000fe20000004100 */
[----:B------:R-:W-:Y:S01]  /*0c20*/  IADD3 R5, PT, PT, R5, 0x8, RZ ;  /* 0x0000000805057810 */ /* 0x000fe20007ffe0ff */
[----:B--2---:R-:W-:Y:S02]  /*0c30*/  HADD2.F32 R17, -RZ, R17.H0_H0 ;  /* 0x20000011ff117230 */ /* 0x004fe40000004100 */
[----:B------:R-:W-:-:S03]  /*0c40*/  HADD2.F32 R19, -RZ, R19.H0_H0 ;  /* 0x20000013ff137230 */ /* 0x000fc60000004100 */
[----:B------:R-:W-:Y:S01]  /*0c50*/  FFMA R6, R11, R17, R6 ;  /* 0x000000110b067223 */ /* 0x000fe20000000006 */
[--C-:B------:R-:W-:Y:S02]  /*0c60*/  HADD2.F32 R11, -RZ, R9.reuse.H0_H0 ;  /* 0x20000009ff0b7230 */ /* 0x100fe40000004100 */
[----:B------:R-:W-:Y:S02]  /*0c70*/  HADD2.F32 R18, -RZ, R18.H0_H0 ;  /* 0x20000012ff127230 */ /* 0x000fe40000004100 */
[----:B------:R-:W-:Y:S01]  /*0c80*/  FFMA R6, R7, R19, R6 ;  /* 0x0000001307067223 */ /* 0x000fe20000000006 */
[----:B------:R-:W-:-:S03]  /*0c90*/  HADD2.F32 R9, -RZ, R9.H1_H1 ;  /* 0x30000009ff097230 */ /* 0x000fc60000004100 */
[----:B------:R-:W-:-:S04]  /*0ca0*/  FFMA R6, R11, R18, R6 ;  /* 0x000000120b067223 */ /* 0x000fc80000000006 */
[----:B------:R-:W-:-:S05]  /*0cb0*/  FFMA R6, R9, R20, R6 ;  /* 0x0000001409067223 */ /* 0x000fca0000000006 */
[----:B------:R-:W-:-:S15]  /*0cc0*/  R2UR UR5, R6 ;  /* 0x00000000060572ca */ /* 0x000fde00000e0000 */
.L_x_5:
[----:B------:R-:W-:Y:S05]  /*0cd0*/  BRA.U !UP2, `(.L_x_4) ;  /* 0x000000010af07547 */ /* 0x000fea000b800000 */
[----:B------:R-:W-:Y:S02]  /*0ce0*/  UISETP.GE.U32.AND UP1, UPT, UR20, 0x3, UPT ;  /* 0x000000031400788c */ /* 0x000fe4000bf26070 */
[----:B------:R-:W-:-:S07]  /*0cf0*/  UISETP.NE.AND UP2, UPT, UR9, URZ, UPT ;  /* 0x000000ff0900728c */ /* 0x000fce000bf45270 */
[----:B------:R-:W-:Y:S05]  /*0d00*/  BRA.U !UP1, `(.L_x_6) ;  /* 0x0000000109687547 */ /* 0x000fea000b800000 */
[----:B------:R-:W0:Y:S01]  /*0d10*/  LDC.64 R8, c[0x0][0x388] ;  /* 0x0000e200ff087b82 */ /* 0x000e220000000a00 */
[----:B------:R-:W-:-:S05]  /*0d20*/  IADD3 R7, PT, PT, R5, UR21, RZ ;  /* 0x0000001505077c10 */ /* 0x000fca000fffe0ff */
[----:B0-----:R-:W-:-:S05]  /*0d30*/  IMAD.WIDE R8, R7, 0x2, R8 ;  /* 0x0000000207087825 */ /* 0x001fca00078e0208 */
[----:B------:R-:W2:Y:S04]  /*0d40*/  LDG.E.U16.CONSTANT R14, desc[UR12][R8.64] ;  /* 0x0000000c080e7981 */ /* 0x000ea8000c1e9500 */
[----:B------:R-:W3:Y:S04]  /*0d50*/  LDG.E.U16.CONSTANT R16, desc[UR12][R8.64+0x2] ;  /* 0x0000020c08107981 */ /* 0x000ee8000c1e9500 */
[----:B------:R-:W4:Y:S04]  /*0d60*/  LDG.E.U16.CONSTANT R10, desc[UR12][R8.64+0x4] ;  /* 0x0000040c080a7981 */ /* 0x000f28000c1e9500 */
[----:B------:R0:W5:Y:S01]  /*0d70*/  LDG.E.U16.CONSTANT R11, desc[UR12][R8.64+0x6] ;  /* 0x0000060c080b7981 */ /* 0x000162000c1e9500 */
[----:B------:R-:W-:Y:S01]  /*0d80*/  MOV R6, 0x400 ;  /* 0x0000040000067802 */ /* 0x000fe20000000f00 */
[----:B------:R-:W1:Y:S03]  /*0d90*/  S2R R7, SR_CgaCtaId ;  /* 0x0000000000077919 */ /* 0x000e660000008800 */
[----:B-1----:R-:W-:-:S04]  /*0da0*/  LEA R6, R7, R6, 0x18 ;  /* 0x0000000607067211 */ /* 0x002fc800078ec0ff */
[C---:B------:R-:W-:Y:S02]  /*0db0*/  LEA R6, R5.reuse, R6, 0x1 ;  /* 0x0000000605067211 */ /* 0x040fe400078e08ff */
[----:B------:R-:W-:-:S04]  /*0dc0*/  IADD3 R5, PT, PT, R5, 0x4, RZ ;  /* 0x0000000405057810 */ /* 0x000fc80007ffe0ff */
[----:B------:R-:W1:Y:S02]  /*0dd0*/  LDS.64 R6, [R6] ;  /* 0x0000000006067984 */ /* 0x000e640000000a00 */
[----:B-1----:R-:W-:Y:S02]  /*0de0*/  HADD2.F32 R19, -RZ, R6.H1_H1 ;  /* 0x30000006ff137230 */ /* 0x002fe40000004100 */
[--C-:B0-----:R-:W-:Y:S02]  /*0df0*/  HADD2.F32 R9, -RZ, R7.reuse.H0_H0 ;  /* 0x20000007ff097230 */ /* 0x101fe40000004100 */
[----:B------:R-:W-:Y:S02]  /*0e00*/  HADD2.F32 R8, -RZ, R7.H1_H1 ;  /* 0x30000007ff087230 */ /* 0x000fe40000004100 */
[----:B--2---:R-:W-:Y:S02]  /*0e10*/  HADD2.F32 R17, -RZ, R14.H0_H0 ;  /* 0x2000000eff117230 */ /* 0x004fe40000004100 */
[----:B------:R-:W-:-:S02]  /*0e20*/  HADD2.F32 R14, -RZ, R6.H0_H0 ;  /* 0x20000006ff0e7230 */ /* 0x000fc40000004100 */
[----:B---3--:R-:W-:-:S03]  /*0e30*/  HADD2.F32 R16, -RZ, R16.H0_H0 ;  /* 0x20000010ff107230 */ /* 0x008fc60000004100 */
[----:B------:R-:W-:Y:S01]  /*0e40*/  FFMA R14, R14, R17, UR5 ;  /* 0x000000050e0e7e23 */ /* 0x000fe20008000011 */
[----:B----4-:R-:W-:-:S03]  /*0e50*/  HADD2.F32 R10, -RZ, R10.H0_H0 ;  /* 0x2000000aff0a7230 */ /* 0x010fc60000004100 */
[----:B------:R-:W-:Y:S01]  /*0e60*/  FFMA R14, R19, R16, R14 ;  /* 0x00000010130e7223 */ /* 0x000fe2000000000e */
[----:B-----5:R-:W-:-:S03]  /*0e70*/  HADD2.F32 R11, -RZ, R11.H0_H0 ;  /* 0x2000000bff0b7230 */ /* 0x020fc60000004100 */
[----:B------:R-:W-:-:S04]  /*0e80*/  FFMA R9, R9, R10, R14 ;  /* 0x0000000a09097223 */ /* 0x000fc8000000000e */
[----:B------:R-:W-:-:S05]  /*0e90*/  FFMA R8, R8, R11, R9 ;  /* 0x0000000b08087223 */ /* 0x000fca0000000009 */
[----:B------:R-:W-:-:S15]  /*0ea0*/  R2UR UR5, R8 ;  /* 0x00000000080572ca */ /* 0x000fde00000e0000 */
.L_x_6:
[----:B------:R-:W-:Y:S05]  /*0eb0*/  BRA.U !UP2, `(.L_x_4) ;  /* 0x000000010a787547 */ /* 0x000fea000b800000 */
[----:B------:R-:W0:Y:S01]  /*0ec0*/  LDC.64 R6, c[0x0][0x388] ;  /* 0x0000e200ff067b82 */ /* 0x000e220000000a00 */
[----:B------:R-:W-:-:S05]  /*0ed0*/  IADD3 R9, PT, PT, R5, UR21, RZ ;  /* 0x0000001505097c10 */ /* 0x000fca000fffe0ff */
[----:B0-----:R-:W-:-:S05]  /*0ee0*/  IMAD.WIDE R6, R9, 0x2, R6 ;  /* 0x0000000209067825 */ /* 0x001fca00078e0206 */
[----:B------:R-:W2:Y:S01]  /*0ef0*/  LDG.E.U16.CONSTANT R8, desc[UR12][R6.64] ;  /* 0x0000000c06087981 */ /* 0x000ea2000c1e9500 */
[----:B------:R-:W-:Y:S01]  /*0f00*/  MOV R9, 0x400 ;  /* 0x0000040000097802 */ /* 0x000fe20000000f00 */
[----:B------:R-:W-:Y:S01]  /*0f10*/  UISETP.NE.AND UP1, UPT, UR9, 0x1, UPT ;  /* 0x000000010900788c */ /* 0x000fe2000bf25270 */
[----:B------:R-:W0:Y:S02]  /*0f20*/  S2R R10, SR_CgaCtaId ;  /* 0x00000000000a7919 */ /* 0x000e240000008800 */
[----:B0-----:R-:W-:-:S04]  /*0f30*/  LEA R10, R10, R9, 0x18 ;  /* 0x000000090a0a7211 */ /* 0x001fc800078ec0ff */
[----:B------:R-:W-:-:S05]  /*0f40*/  LEA R11, R5, R10, 0x1 ;  /* 0x0000000a050b7211 */ /* 0x000fca00078e08ff */
[----:B------:R-:W0:Y:S02]  /*0f50*/  LDS.U16 R5, [R11] ;  /* 0x000000000b057984 */ /* 0x000e240000000400 */
[----:B0-----:R-:W-:Y:S02]  /*0f60*/  HADD2.F32 R5, -RZ, R5.H0_H0 ;  /* 0x20000005ff057230 */ /* 0x001fe40000004100 */
[----:B--2---:R-:W-:-:S05]  /*0f70*/  HADD2.F32 R8, -RZ, R8.H0_H0 ;  /* 0x20000008ff087230 */ /* 0x004fca0000004100 */
[----:B------:R-:W-:-:S05]  /*0f80*/  FFMA R5, R5, R8, UR5 ;  /* 0x0000000505057e23 */ /* 0x000fca0008000008 */
[----:B------:R-:W-:Y:S01]  /*0f90*/  R2UR UR5, R5 ;  /* 0x00000000050572ca */ /* 0x000fe200000e0000 */
[----:B------:R-:W-:-:S14]  /*0fa0*/  BRA.U !UP1, `(.L_x_4) ;  /* 0x00000001093c7547 */ /* 0x000fdc000b800000 */
[----:B------:R-:W-:Y:S01]  /*0fb0*/  UISETP.NE.AND UP1, UPT, UR9, 0x2, UPT ;  /* 0x000000020900788c */ /* 0x000fe2000bf25270 */
[----:B------:R-:W2:Y:S04]  /*0fc0*/  LDG.E.U16.CONSTANT R5, desc[UR12][R6.64+0x2] ;  /* 0x0000020c06057981 */ /* 0x000ea8000c1e9500 */
[----:B------:R-:W0:Y:S01]  /*0fd0*/  LDS.U16 R8, [R11+0x2] ;  /* 0x000002000b087984 */ /* 0x000e220000000400 */
[----:B------:R-:W-:-:S13]  /*0fe0*/  PLOP3.LUT P0, PT, PT, PT, UP1, 0x80, 0x8 ;  /* 0x000000000008781c */ /* 0x000fda0003f0f018 */
[----:B------:R-:W3:Y:S04]  /*0ff0*/  @P0 LDG.E.U16.CONSTANT R9, desc[UR12][R6.64+0x4] ;  /* 0x0000040c06090981 */ /* 0x000ee8000c1e9500 */
[----:B------:R-:W1:Y:S01]  /*1000*/  @P0 LDS.U16 R10, [R11+0x4] ;  /* 0x000004000b0a0984 */ /* 0x000e620000000400 */
[----:B0-----:R-:W-:Y:S02]  /*1010*/  HADD2.F32 R8, -RZ, R8.H0_H0 ;  /* 0x20000008ff087230 */ /* 0x001fe40000004100 */
[----:B-1----:R-:W-:Y:S02]  /*1020*/  @P0 HADD2.F32 R10, -RZ, R10.H0_H0 ;  /* 0x2000000aff0a0230 */ /* 0x002fe40000004100 */
[----:B--2---:R-:W-:-:S05]  /*1030*/  HADD2.F32 R5, -RZ, R5.H0_H0 ;  /* 0x20000005ff057230 */ /* 0x004fca0000004100 */
[----:B------:R-:W-:-:S05]  /*1040*/  FFMA R5, R8, R5, UR5 ;  /* 0x0000000508057e23 */ /* 0x000fca0008000005 */
[----:B------:R-:W-:Y:S01]  /*1050*/  R2UR UR5, R5 ;  /* 0x00000000050572ca */ /* 0x000fe200000e0000 */
[----:B---3--:R-:W-:-:S12]  /*1060*/  @P0 HADD2.F32 R9, -RZ, R9.H0_H0 ;  /* 0x20000009ff090230 */ /* 0x008fd80000004100 */
[----:B------:R-:W-:-:S05]  /*1070*/  @P0 FFMA R9, R10, R9, UR5 ;  /* 0x000000050a090e23 */ /* 0x000fca0008000009 */
[----:B------:R-:W-:-:S13]  /*1080*/  @P0 R2UR UR6, R9 ;  /* 0x00000000090602ca */ /* 0x000fda00000e0000 */
[----:B------:R-:W-:-:S05]  /*1090*/  @UP1 UMOV UR5, UR6 ;  /* 0x0000000600051c82 */ /* 0x000fca0008000000 */
.L_x_4:
[----:B------:R-:W0:Y:S01]  /*10a0*/  S2R R7, SR_CgaCtaId ;  /* 0x0000000000077919 */ /* 0x000e220000008800 */
[----:B------:R-:W1:Y:S01]  /*10b0*/  LDCU UR6, c[0x0][0x3b0] ;  /* 0x00007600ff0677ac */ /* 0x000e620008000800 */
[----:B------:R-:W-:Y:S02]  /*10c0*/  MOV R6, 0x400 ;  /* 0x0000040000067802 */ /* 0x000fe40000000f00 */
[----:B------:R-:W-:Y:S01]  /*10d0*/  MOV R5, UR10 ;  /* 0x0000000a00057c02 */ /* 0x000fe20008000f00 */
[----:B------:R-:W-:Y:S01]  /*10e0*/  UIADD3 UR10, UPT, UPT, UR10, 0x1, URZ ;  /* 0x000000010a0a7890 */ /* 0x000fe2000fffe0ff */
[----:B------:R-:W-:Y:S02]  /*10f0*/  IADD3 R6, PT, PT, R6, 0x200, RZ ;  /* 0x0000020006067810 */ /* 0x000fe40007ffe0ff */
[----:B------:R-:W-:-:S03]  /*1100*/  IADD3 R5, PT, PT, R5, -UR4, RZ ;  /* 0x8000000405057c10 */ /* 0x000fc6000fffe0ff */
[----:B------:R-:W-:Y:S02]  /*1110*/  ISETP.LE.AND P0, PT, R2, UR10, PT ;  /* 0x0000000a02007c0c */ /* 0x000fe4000bf03270 */
[----:B-1----:R-:W-:Y:S02]  /*1120*/  MOV R9, UR6 ;  /* 0x0000000600097c02 */ /* 0x002fe40008000f00 */
[----:B0-----:R-:W-:-:S03]  /*1130*/  LEA R8, R7, R6, 0x18 ;  /* 0x0000000607087211 */ /* 0x001fc600078ec0ff */
[----:B------:R-:W-:Y:S01]  /*1140*/  FMUL R6, R9, UR5 ;  /* 0x0000000509067c20 */ /* 0x000fe20008400000 */
[----:B------:R-:W-:-:S04]  /*1150*/  LEA R5, R5, R8, 0x2 ;  /* 0x0000000805057211 */ /* 0x000fc800078e10ff */
[----:B------:R-:W-:Y:S01]  /*1160*/  FMNMX R15, R6, R15, !PT ;  /* 0x0000000f060f7209 */ /* 0x000fe20007800000 */
[----:B------:R1:W-:Y:S01]  /*1170*/  STS [R5], R6 ;  /* 0x0000000605007388 */ /* 0x0003e20000000800 */
[----:B------:R-:W-:Y:S05]  /*1180*/  @!P0 BRA `(.L_x_7) ;  /* 0xfffffff000a88947 */ /* 0x000fea000383ffff */
[----:B------:R-:W-:Y:S05]  /*1190*/  BRA `(.L_x_8) ;  /* 0x00000004001c7947 */ /* 0x000fea0003800000 */
.L_x_1:
[----:B0-----:R-:W-:Y:S01]  /*11a0*/  IMAD R5, R25, -0x100, R16 ;  /* 0xffffff0019057824 */ /* 0x001fe200078e0210 */
[----:B------:R-:W-:Y:S01]  /*11b0*/  UMOV UR5, UR4 ;  /* 0x0000000400057c82 */ /* 0x000fe20008000000 */
[----:B------:R-:W-:Y:S02]  /*11c0*/  ISETP.NE.AND P1, PT, R18, RZ, PT ;  /* 0x000000ff1200720c */ /* 0x000fe40003f25270 */
[----:B------:R-:W-:Y:S02]  /*11d0*/  MOV R15, 0xff800000 ;  /* 0xff800000000f7802 */ /* 0x000fe40000000f00 */
[----:B------:R-:W-:-:S04]  /*11e0*/  IADD3 R5, PT, PT, R5, -0x1, RZ ;  /* 0xffffffff05057810 */ /* 0x000fc80007ffe0ff */
[----:B------:R-:W-:-:S13]  /*11f0*/  ISETP.GE.U32.AND P0, PT, R5, 0x7, PT ;  /* 0x000000070500780c */ /* 0x000fda0003f06070 */
[----:B------:R-:W-:Y:S05]  /*1200*/  @!P0 BRA `(.L_x_9) ;  /* 0x0000000000608947 */ /* 0x000fea0003800000 */
[----:B------:R-:W0:Y:S01]  /*1210*/  S2UR UR6, SR_CgaCtaId ;  /* 0x00000000000679c3 */ /* 0x000e220000008800 */
[----:B------:R-:W-:Y:S01]  /*1220*/  UMOV UR5, 0x400 ;  /* 0x0000040000057882 */ /* 0x000fe20000000000 */
[----:B------:R-:W-:Y:S01]  /*1230*/  LEA R5, R25, R18, 0x8 ;  /* 0x0000001219057211 */ /* 0x000fe200078e40ff */
[----:B------:R-:W-:Y:S01]  /*1240*/  UIADD3 UR5, UPT, UPT, UR5, 0x200, URZ ;  /* 0x0000020005057890 */ /* 0x000fe2000fffe0ff */
[----:B------:R-:W-:Y:S02]  /*1250*/  MOV R15, 0xff800000 ;  /* 0xff800000000f7802 */ /* 0x000fe40000000f00 */
[----:B------:R-:W-:Y:S01]  /*1260*/  IADD3 R14, PT, PT, -R16, R5, RZ ;  /* 0x00000005100e7210 */ /* 0x000fe20007ffe1ff */
[----:B0-----:R-:W-:-:S03]  /*1270*/  ULEA UR6, UR6, UR5, 0x18 ;  /* 0x0000000506067291 */ /* 0x001fc6000f8ec0ff */
[----:B------:R-:W-:Y:S01]  /*1280*/  UMOV UR5, UR4 ;  /* 0x0000000400057c82 */ /* 0x000fe20008000000 */
[----:B------:R-:W-:-:S12]  /*1290*/  UIADD3 UR6, UPT, UPT, UR6, 0x10, URZ ;  /* 0x0000001006067890 */ /* 0x000fd8000fffe0ff */
.L_x_10:
[----:B------:R-:W-:Y:S01]  /*12a0*/  IADD3 R14, PT, PT, R14, 0x8, RZ ;  /* 0x000000080e0e7810 */ /* 0x000fe20007ffe0ff */
[----:B------:R-:W-:Y:S01]  /*12b0*/  UIADD3 UR5, UPT, UPT, UR5, 0x8, URZ ;  /* 0x0000000805057890 */ /* 0x000fe2000fffe0ff */
[-C--:B0-----:R-:W-:Y:S02]  /*12c0*/  MOV R5, R4.reuse ;  /* 0x0000000400057202 */ /* 0x081fe40000000f00 */
[----:B------:R-:W-:Y:S02]  /*12d0*/  ISETP.NE.AND P0, PT, R14, RZ, PT ;  /* 0x000000ff0e00720c */ /* 0x000fe40003f05270 */
[-C--:B------:R-:W-:Y:S02]  /*12e0*/  MOV R6, R4.reuse ;  /* 0x0000000400067202 */ /* 0x080fe40000000f00 */
[-C--:B------:R-:W-:Y:S02]  /*12f0*/  MOV R8, R4.reuse ;  /* 0x0000000400087202 */ /* 0x080fe40000000f00 */
[----:B------:R-:W-:-:S02]  /*1300*/  MOV R9, R4 ;  /* 0x0000000400097202 */ /* 0x000fc40000000f00 */
[-C--:B------:R-:W-:Y:S02]  /*1310*/  MOV R10, R4.reuse ;  /* 0x00000004000a7202 */ /* 0x080fe40000000f00 */
[-C--:B------:R-:W-:Y:S02]  /*1320*/  MOV R11, R4.reuse ;  /* 0x00000004000b7202 */ /* 0x080fe40000000f00 */
[----:B------:R-:W-:Y:S02]  /*1330*/  MOV R7, R4 ;  /* 0x0000000400077202 */ /* 0x000fe40000000f00 */
[----:B------:R-:W-:Y:S01]  /*1340*/  FMNMX R15, R4, R15, !PT ;  /* 0x0000000f040f7209 */ /* 0x000fe20007800000 */
[----:B------:R0:W-:Y:S04]  /*1350*/  STS.128 [UR6], R8 ;  /* 0x00000008ff007988 */ /* 0x0001e80008000c06 */
[----:B------:R0:W-:Y:S01]  /*1360*/  STS.128 [UR6+-0x10], R4 ;  /* 0xfffff004ff007988 */ /* 0x0001e20008000c06 */
[----:B------:R-:W-:Y:S01]  /*1370*/  UIADD3 UR6, UPT, UPT, UR6, 0x20, URZ ;  /* 0x0000002006067890 */ /* 0x000fe2000fffe0ff */
[----:B------:R-:W-:Y:S11]  /*1380*/  @P0 BRA `(.L_x_10) ;  /* 0xfffffffc00c40947 */ /* 0x000ff6000383ffff */
.L_x_9:
[----:B------:R-:W-:Y:S05]  /*1390*/  @!P1 BRA `(.L_x_8) ;  /* 0x00000000009c9947 */ /* 0x000fea0003800000 */
[----:B------:R-:W-:Y:S02]  /*13a0*/  ISETP.GE.U32.AND P0, PT, R18, 0x4, PT ;  /* 0x000000041200780c */ /* 0x000fe40003f06070 */
[----:B------:R-:W-:-:S11]  /*13b0*/  ISETP.NE.AND P1, PT, R17, RZ, PT ;  /* 0x000000ff1100720c */ /* 0x000fd60003f25270 */
[----:B------:R-:W-:Y:S05]  /*13c0*/  @!P0 BRA `(.L_x_11) ;  /* 0x0000000000308947 */ /* 0x000fea0003800000 */
[----:B------:R-:W1:Y:S01]  /*13d0*/  S2UR UR11, SR_CgaCtaId ;  /* 0x00000000000b79c3 */ /* 0x000e620000008800 */
[----:B------:R-:W-:Y:S01]  /*13e0*/  UMOV UR6, 0x400 ;  /* 0x0000040000067882 */ /* 0x000fe20000000000 */
[----:B------:R-:W-:Y:S01]  /*13f0*/  FMNMX R15, R4, R15, !PT ;  /* 0x0000000f040f7209 */ /* 0x000fe20007800000 */
[----:B------:R-:W-:Y:S02]  /*1400*/  UIADD3 UR10, UPT, UPT, UR6, 0x200, URZ ;  /* 0x00000200060a7890 */ /* 0x000fe4000fffe0ff */
[----:B------:R-:W-:Y:S02]  /*1410*/  UIADD3 UR6, UPT, UPT, UR5, -UR4, URZ ;  /* 0x8000000405067290 */ /* 0x000fe4000fffe0ff */
[----:B------:R-:W-:Y:S02]  /*1420*/  UIADD3 UR5, UPT, UPT, UR5, 0x4, URZ ;  /* 0x0000000405057890 */ /* 0x000fe4000fffe0ff */
[----:B-1----:R-:W-:-:S04]  /*1430*/  ULEA UR10, UR11, UR10, 0x18 ;  /* 0x0000000a0b0a7291 */ /* 0x002fc8000f8ec0ff */
[----:B------:R-:W-:-:S09]  /*1440*/  ULEA UR6, UR6, UR10, 0x2 ;  /* 0x0000000a06067291 */ /* 0x000fd2000f8e10ff */
[----:B------:R1:W-:Y:S04]  /*1450*/  STS [UR6], R4 ;  /* 0x00000004ff007988 */ /* 0x0003e80008000806 */
[----:B------:R1:W-:Y:S04]  /*1460*/  STS [UR6+0x4], R4 ;  /* 0x00000404ff007988 */ /* 0x0003e80008000806 */
[----:B------:R1:W-:Y:S04]  /*1470*/  STS [UR6+0x8], R4 ;  /* 0x00000804ff007988 */ /* 0x0003e80008000806 */
[----:B------:R1:W-:Y:S02]  /*1480*/  STS [UR6+0xc], R4 ;  /* 0x00000c04ff007988 */ /* 0x0003e40008000806 */
.L_x_11:
[----:B------:R-:W-:Y:S05]  /*1490*/  @!P1 BRA `(.L_x_8) ;  /* 0x00000000005c9947 */ /* 0x000fea0003800000 */
[----:B------:R-:W-:Y:S02]  /*14a0*/  ISETP.NE.AND P0, PT, R17, 0x1, PT ;  /* 0x000000011100780c */ /* 0x000fe40003f05270 */
[----:B0-----:R-:W-:-:S04]  /*14b0*/  LOP3.LUT R5, R16, 0x1, RZ, 0xc0, !PT ;  /* 0x0000000110057812 */ /* 0x001fc800078ec0ff */
[----:B------:R-:W-:-:S07]  /*14c0*/  ISETP.NE.U32.AND P1, PT, R5, 0x1, PT ;  /* 0x000000010500780c */ /* 0x000fce0003f25070 */
[----:B------:R-:W-:Y:S06]  /*14d0*/  @!P0 BRA `(.L_x_12) ;  /* 0x0000000000288947 */ /* 0x000fec0003800000 */
[----:B------:R-:W0:Y:S01]  /*14e0*/  S2UR UR11, SR_CgaCtaId ;  /* 0x00000000000b79c3 */ /* 0x000e220000008800 */
[----:B------:R-:W-:Y:S01]  /*14f0*/  UMOV UR6, 0x400 ;  /* 0x0000040000067882 */ /* 0x000fe20000000000 */
[----:B------:R-:W-:Y:S01]  /*1500*/  FMNMX R15, R4, R15, !PT ;  /* 0x0000000f040f7209 */ /* 0x000fe20007800000 */
[----:B------:R-:W-:Y:S02]  /*1510*/  UIADD3 UR10, UPT, UPT, UR6, 0x200, URZ ;  /* 0x00000200060a7890 */ /* 0x000fe4000fffe0ff */
[----:B------:R-:W-:Y:S02]  /*1520*/  UIADD3 UR6, UPT, UPT, UR5, -UR4, URZ ;  /* 0x8000000405067290 */ /* 0x000fe4000fffe0ff */
[----:B------:R-:W-:Y:S02]  /*1530*/  UIADD3 UR5, UPT, UPT, UR5, 0x2, URZ ;  /* 0x0000000205057890 */ /* 0x000fe4000fffe0ff */
[----:B0-----:R-:W-:-:S04]  /*1540*/  ULEA UR10, UR11, UR10, 0x18 ;  /* 0x0000000a0b0a7291 */ /* 0x001fc8000f8ec0ff */
[----:B------:R-:W-:-:S09]  /*1550*/  ULEA UR6, UR6, UR10, 0x2 ;  /* 0x0000000a06067291 */ /* 0x000fd2000f8e10ff */
[----:B------:R0:W-:Y:S04]  /*1560*/  STS [UR6], R4 ;  /* 0x00000004ff007988 */ /* 0x0001e80008000806 */
[----:B------:R0:W-:Y:S02]  /*1570*/  STS [UR6+0x4], R4 ;  /* 0x00000404ff007988 */ /* 0x0001e40008000806 */
.L_x_12:
[----:B------:R-:W-:Y:S05]  /*1580*/  @P1 BRA `(.L_x_8) ;  /* 0x0000000000201947 */ /* 0x000fea0003800000 */
[----:B------:R-:W2:Y:S01]  /*1590*/  S2UR UR10, SR_CgaCtaId ;  /* 0x00000000000a79c3 */ /* 0x000ea20000008800 */
[----:B------:R-:W-:Y:S01]  /*15a0*/  UMOV UR6, 0x400 ;  /* 0x0000040000067882 */ /* 0x000fe20000000000 */
[----:B------:R-:W-:Y:S01]  /*15b0*/  UIADD3 UR5, UPT, UPT, UR5, -UR4, URZ ;  /* 0x8000000405057290 */ /* 0x000fe2000fffe0ff */
[----:B------:R-:W-:Y:S01]  /*15c0*/  FMNMX R15, R4, R15, !PT ;  /* 0x0000000f040f7209 */ /* 0x000fe20007800000 */
[----:B------:R-:W-:-:S04]  /*15d0*/  UIADD3 UR6, UPT, UPT, UR6, 0x200, URZ ;  /* 0x0000020006067890 */ /* 0x000fc8000fffe0ff */
[----:B--2---:R-:W-:-:S04]  /*15e0*/  ULEA UR6, UR10, UR6, 0x18 ;  /* 0x000000060a067291 */ /* 0x004fc8000f8ec0ff */
[----:B------:R-:W-:-:S09]  /*15f0*/  ULEA UR5, UR5, UR6, 0x2 ;  /* 0x0000000605057291 */ /* 0x000fd2000f8e10ff */
[----:B------:R2:W-:Y:S03]  /*1600*/  STS [UR5], R4 ;  /* 0x00000004ff007988 */ /* 0x0005e60008000805 */
.L_x_8:
[----:B------:R-:W3:Y:S01]  /*1610*/  LDCU UR5, c[0x0][0x3a8] ;  /* 0x00007500ff0577ac */ /* 0x000ee20008000800 */
[----:B01----:R-:W-:Y:S01]  /*1620*/  HFMA2 R6, -RZ, RZ, 0, 0 ;  /* 0x00000000ff067431 */ /* 0x003fe200000001ff */
[----:B---3--:R-:W-:-:S04]  /*1630*/  MOV R5, UR5 ;  /* 0x0000000500057c02 */ /* 0x008fc80008000f00 */
[----:B------:R-:W-:Y:S02]  /*1640*/  ISETP.LE.AND P0, PT, R5, UR4, PT ;  /* 0x0000000405007c0c */ /* 0x000fe4000bf03270 */
[----:B------:R-:W-:-:S11]  /*1650*/  FMNMX R5, R12, R15, !PT ;  /* 0x0000000f0c057209 */ /* 0x000fd60007800000 */
[----:B------:R-:W-:Y:S05]  /*1660*/  @P0 BRA `(.L_x_13) ;  /* 0x0000000400cc0947 */ /* 0x000fea0003800000 */
[----:B------:R-:W-:Y:S02]  /*1670*/  IADD3 R6, PT, PT, R13, -0x1, RZ ;  /* 0xffffffff0d067810 */ /* 0x000fe40007ffe0ff */
[----:B------:R-:W-:Y:S02]  /*1680*/  LOP3.LUT R8, R2, 0x3, RZ, 0xc0, !PT ;  /* 0x0000000302087812 */ /* 0x000fe400078ec0ff */
[----:B------:R-:W-:Y:S02]  /*1690*/  ISETP.GE.U32.AND P0, PT, R6, 0x3, PT ;  /* 0x000000030600780c */ /* 0x000fe40003f06070 */
[----:B------:R-:W-:Y:S02]  /*16a0*/  CS2R R6, SRZ ;  /* 0x0000000000067805 */ /* 0x000fe4000001ff00 */
[----:B------:R-:W-:-:S09]  /*16b0*/  ISETP.NE.AND P1, PT, R8, RZ, PT ;  /* 0x000000ff0800720c */ /* 0x000fd20003f25270 */
[----:B------:R-:W-:Y:S05]  /*16c0*/  @!P0 BRA `(.L_x_14) ;  /* 0x0000000000f48947 */ /* 0x000fea0003800000 */
[----:B------:R-:W0:Y:S01]  /*16d0*/  S2UR UR6, SR_CgaCtaId ;  /* 0x00000000000679c3 */ /* 0x000e220000008800 */
[----:B------:R-:W-:Y:S01]  /*16e0*/  UMOV UR5, 0x400 ;  /* 0x0000040000057882 */ /* 0x000fe20000000000 */
[----:B------:R-:W-:Y:S01]  /*16f0*/  IADD3 R7, PT, PT, R13, -R8, RZ ;  /* 0x800000080d077210 */ /* 0x000fe20007ffe0ff */
[----:B------:R-:W-:Y:S01]  /*1700*/  UIADD3 UR5, UPT, UPT, UR5, 0x200, URZ ;  /* 0x0000020005057890 */ /* 0x000fe2000fffe0ff */
[----:B------:R-:W-:-:S03]  /*1710*/  MOV R6, RZ ;  /* 0x000000ff00067202 */ /* 0x000fc60000000f00 */
[----:B0-----:R-:W-:-:S03]  /*1720*/  ULEA UR6, UR6, UR5, 0x18 ;  /* 0x0000000506067291 */ /* 0x001fc6000f8ec0ff */
[----:B------:R-:W-:-:S09]  /*1730*/  UMOV UR5, URZ ;  /* 0x000000ff00057c82 */ /* 0x000fd20008000000 */
.L_x_15:
[----:B------:R-:W-:Y:S01]  /*1740*/  ULEA UR10, UR5, UR6, 0x2 ;  /* 0x00000006050a7291 */ /* 0x000fe2000f8e10ff */
[----:B------:R-:W-:Y:S01]  /*1750*/  HFMA2 R11, -RZ, RZ, 0.96630859375, -0.0022525787353515625 ;  /* 0x3bbb989dff0b7431 */ /* 0x000fe200000001ff */
[----:B0-----:R-:W-:Y:S01]  /*1760*/  MOV R13, 0x437c0000 ;  /* 0x437c0000000d7802 */ /* 0x001fe20000000f00 */
[----:B------:R-:W-:-:S06]  /*1770*/  UIADD3 UR5, UPT, UPT, UR5, 0x4, URZ ;  /* 0x0000000405057890 */ /* 0x000fcc000fffe0ff */
[----:B------:R-:W0:Y:S01]  /*1780*/  LDS R20, [UR10] ;  /* 0x0000000aff147984 */ /* 0x000e220008000800 */
[----:B------:R-:W-:-:S03]  /*1790*/  ISETP.NE.AND P0, PT, R7, UR5, PT ;  /* 0x0000000507007c0c */ /* 0x000fc6000bf05270 */
[----:B------:R-:W1:Y:S04]  /*17a0*/  LDS R18, [UR10+0x4] ;  /* 0x0000040aff127984 */ /* 0x000e680008000800 */
[----:B------:R-:W3:Y:S04]  /*17b0*/  LDS R14, [UR10+0x8] ;  /* 0x0000080aff0e7984 */ /* 0x000ee80008000800 */
[----:B------:R-:W4:Y:S01]  /*17c0*/  LDS R16, [UR10+0xc] ;  /* 0x00000c0aff107984 */ /* 0x000f220008000800 */
[C---:B0-----:R-:W-:Y:S01]  /*17d0*/  FADD R20, -R5.reuse, R20 ;  /* 0x0000001405147221 */ /* 0x041fe20000000100 */
[----:B-1----:R-:W-:-:S03]  /*17e0*/  FADD R18, -R5, R18 ;  /* 0x0000001205127221 */ /* 0x002fc60000000100 */
[-C--:B------:R-:W-:Y:S01]  /*17f0*/  FFMA.SAT R10, R20, R11.reuse, 0.5 ;  /* 0x3f000000140a7423 */ /* 0x080fe2000000200b */
[----:B------:R-:W-:-:S03]  /*1800*/  FFMA.SAT R22, R18, R11, 0.5 ;  /* 0x3f00000012167423 */ /* 0x000fc6000000200b */
[-C--:B------:R-:W-:Y:S01]  /*1810*/  FFMA.RM R9, R10, R13.reuse, 12582913 ;  /* 0x4b4000010a097423 */ /* 0x080fe2000000400d */
[----:B---3--:R-:W-:Y:S01]  /*1820*/  FADD R14, -R5, R14 ;  /* 0x0000000e050e7221 */ /* 0x008fe20000000100 */
[----:B------:R-:W-:Y:S02]  /*1830*/  FFMA.RM R10, R22, R13, 12582913 ;  /* 0x4b400001160a7423 */ /* 0x000fe4000000400d */
[C---:B------:R-:W-:Y:S01]  /*1840*/  FADD R15, R9.reuse, -12583039 ;  /* 0xcb40007f090f7421 */ /* 0x040fe20000000000 */
[----:B------:R-:W-:Y:S01]  /*1850*/  FFMA.SAT R22, R14, R11, 0.5 ;  /* 0x3f0000000e167423 */ /* 0x000fe2000000200b */
[----:B------:R-:W-:Y:S01]  /*1860*/  SHF.L.U32 R9, R9, 0x17, RZ ;  /* 0x0000001709097819 */ /* 0x000fe200000006ff */
[----:B------:R-:W-:Y:S01]  /*1870*/  FADD R17, R10, -12583039 ;  /* 0xcb40007f0a117421 */ /* 0x000fe20000000000 */
[----:B------:R-:W-:Y:S01]  /*1880*/  FFMA R15, R20, 1.4426950216293334961, -R15 ;  /* 0x3fb8aa3b140f7823 */ /* 0x000fe2000000080f */
[----:B------:R-:W-:Y:S02]  /*1890*/  SHF.L.U32 R10, R10, 0x17, RZ ;  /* 0x000000170a0a7819 */ /* 0x000fe400000006ff */
[----:B------:R-:W-:Y:S01]  /*18a0*/  FFMA R17, R18, 1.4426950216293334961, -R17 ;  /* 0x3fb8aa3b12117823 */ /* 0x000fe20000000811 */
[----:B------:R-:W-:Y:S01]  /*18b0*/  FFMA R20, R20, 1.925963033500011079e-08, R15 ;  /* 0x32a5706014147823 */ /* 0x000fe2000000000f */
[----:B------:R-:W-:-:S02]  /*18c0*/  FFMA.RM R15, R22, R13, 12582913 ;  /* 0x4b400001160f7423 */ /* 0x000fc4000000400d */
[----:B------:R-:W-:Y:S01]  /*18d0*/  FFMA R17, R18, 1.925963033500011079e-08, R17 ;  /* 0x32a5706012117823 */ /* 0x000fe20000000011 */
[----:B----4-:R-:W-:Y:S02]  /*18e0*/  FADD R18, -R5, R16 ;  /* 0x0000001005127221 */ /* 0x010fe40000000100 */
[----:B------:R-:W0:Y:S02]  /*18f0*/  MUFU.EX2 R16, R20 ;  /* 0x0000001400107308 */ /* 0x000e240000000800 */
[----:B------:R-:W-:Y:S01]  /*1900*/  FFMA.SAT R22, R18, R11, 0.5 ;  /* 0x3f00000012167423 */ /* 0x000fe2000000200b */
[----:B------:R-:W-:-:S03]  /*1910*/  FADD R11, R15, -12583039 ;  /* 0xcb40007f0f0b7421 */ /* 0x000fc60000000000 */
[----:B------:R-:W-:Y:S01]  /*1920*/  FFMA.RM R13, R22, R13, 12582913 ;  /* 0x4b400001160d7423 */ /* 0x000fe2000000400d */
[C---:B------:R-:W-:Y:S01]  /*1930*/  FFMA R11, R14.reuse, 1.4426950216293334961, -R11 ;  /* 0x3fb8aa3b0e0b7823 */ /* 0x040fe2000000080b */
[----:B------:R-:W1:Y:S02]  /*1940*/  MUFU.EX2 R17, R17 ;  /* 0x0000001100117308 */ /* 0x000e640000000800 */
[----:B------:R-:W-:Y:S01]  /*1950*/  FADD R19, R13, -12583039 ;  /* 0xcb40007f0d137421 */ /* 0x000fe20000000000 */
[----:B------:R-:W-:-:S03]  /*1960*/  FFMA R11, R14, 1.925963033500011079e-08, R11 ;  /* 0x32a570600e0b7823 */ /* 0x000fc6000000000b */
[----:B------:R-:W-:-:S03]  /*1970*/  FFMA R19, R18, 1.4426950216293334961, -R19 ;  /* 0x3fb8aa3b12137823 */ /* 0x000fc60000000813 */
[----:B------:R-:W3:Y:S01]  /*1980*/  MUFU.EX2 R11, R11 ;  /* 0x0000000b000b7308 */ /* 0x000ee20000000800 */
[----:B------:R-:W-:Y:S01]  /*1990*/  FFMA R14, R18, 1.925963033500011079e-08, R19 ;  /* 0x32a57060120e7823 */ /* 0x000fe20000000013 */
[----:B0-----:R-:W-:Y:S01]  /*19a0*/  FMUL R9, R9, R16 ;  /* 0x0000001009097220 */ /* 0x001fe20000400000 */
[----:B------:R-:W-:Y:S02]  /*19b0*/  SHF.L.U32 R18, R15, 0x17, RZ ;  /* 0x000000170f127819 */ /* 0x000fe400000006ff */
[----:B------:R-:W-:Y:S01]  /*19c0*/  SHF.L.U32 R15, R13, 0x17, RZ ;  /* 0x000000170d0f7819 */ /* 0x000fe200000006ff */
[----:B------:R-:W-:Y:S01]  /*19d0*/  FADD R6, R9, R6 ;  /* 0x0000000609067221 */ /* 0x000fe20000000000 */
[----:B------:R0:W-:Y:S01]  /*19e0*/  STS [UR10], R9 ;  /* 0x00000009ff007988 */ /* 0x0001e2000800080a */
[----:B------:R-:W4:Y:S01]  /*19f0*/  MUFU.EX2 R14, R14 ;  /* 0x0000000e000e7308 */ /* 0x000f220000000800 */
[----:B-1----:R-:W-:-:S04]  /*1a00*/  FMUL R17, R10, R17 ;  /* 0x000000110a117220 */ /* 0x002fc80000400000 */
[----:B------:R-:W-:Y:S01]  /*1a10*/  FADD R6, R6, R17 ;  /* 0x0000001106067221 */ /* 0x000fe20000000000 */
[----:B------:R0:W-:Y:S01]  /*1a20*/  STS [UR10+0x4], R17 ;  /* 0x00000411ff007988 */ /* 0x0001e2000800080a */
[----:B---3--:R-:W-:-:S04]  /*1a30*/  FMUL R13, R18, R11 ;  /* 0x0000000b120d7220 */ /* 0x008fc80000400000 */
[----:B------:R-:W-:Y:S01]  /*1a40*/  FADD R6, R6, R13 ;  /* 0x0000000d06067221 */ /* 0x000fe20000000000 */
[----:B------:R0:W-:Y:S01]  /*1a50*/  STS [UR10+0x8], R13 ;  /* 0x0000080dff007988 */ /* 0x0001e2000800080a */
[----:B----4-:R-:W-:-:S04]  /*1a60*/  FMUL R15, R15, R14 ;  /* 0x0000000e0f0f7220 */ /* 0x010fc80000400000 */
[----:B------:R-:W-:Y:S01]  /*1a70*/  FADD R6, R6, R15 ;  /* 0x0000000f06067221 */ /* 0x000fe20000000000 */
[----:B------:R0:W-:Y:S01]  /*1a80*/  STS [UR10+0xc], R15 ;  /* 0x00000c0fff007988 */ /* 0x0001e2000800080a */
[----:B------:R-:W-:Y:S05]  /*1a90*/  @P0 BRA `(.L_x_15) ;  /* 0xfffffffc00280947 */ /* 0x000fea000383ffff */
.L_x_14:
[----:B------:R-:W-:Y:S05]  /*1aa0*/  @!P1 BRA `(.L_x_13) ;  /* 0x0000000000bc9947 */ /* 0x000fea0003800000 */
[----:B------:R-:W1:Y:S01]  /*1ab0*/  S2R R10, SR_CgaCtaId ;  /* 0x00000000000a7919 */ /* 0x000e620000008800 */
[----:B0-----:R-:W-:Y:S02]  /*1ac0*/  MOV R9, 0x400 ;  /* 0x0000040000097802 */ /* 0x001fe40000000f00 */
[----:B------:R-:W-:Y:S02]  /*1ad0*/  ISETP.NE.AND P0, PT, R8, 0x1, PT ;  /* 0x000000010800780c */ /* 0x000fe40003f05270 */
[----:B------:R-:W-:-:S04]  /*1ae0*/  IADD3 R9, PT, PT, R9, 0x200, RZ ;  /* 0x0000020009097810 */ /* 0x000fc80007ffe0ff */
[----:B-1----:R-:W-:Y:S01]  /*1af0*/  LEA R10, R10, R9, 0x18 ;  /* 0x000000090a0a7211 */ /* 0x002fe200078ec0ff */
[----:B------:R-:W-:-:S03]  /*1b00*/  HFMA2 R9, -RZ, RZ, 0.96630859375, -0.0022525787353515625 ;  /* 0x3bbb989dff097431 */ /* 0x000fc600000001ff */
[----:B------:R-:W-:-:S05]  /*1b10*/  LEA R7, R7, R10, 0x2 ;  /* 0x0000000a07077211 */ /* 0x000fca00078e10ff */
[----:B------:R-:W0:Y:S02]  /*1b20*/  LDS R10, [R7] ;  /* 0x00000000070a7984 */ /* 0x000e240000000800 */
[----:B0-----:R-:W-:Y:S01]  /*1b30*/  FADD R14, -R5, R10 ;  /* 0x0000000a050e7221 */ /* 0x001fe20000000100 */
[----:B------:R-:W-:-:S03]  /*1b40*/  MOV R10, 0x437c0000 ;  /* 0x437c0000000a7802 */ /* 0x000fc60000000f00 */
[----:B------:R-:W-:-:S04]  /*1b50*/  FFMA.SAT R11, R14, R9, 0.5 ;  /* 0x3f0000000e0b7423 */ /* 0x000fc80000002009 */
[----:B------:R-:W-:-:S04]  /*1b60*/  FFMA.RM R11, R11, R10, 12582913 ;  /* 0x4b4000010b0b7423 */ /* 0x000fc8000000400a */
[C---:B------:R-:W-:Y:S01]  /*1b70*/  FADD R13, R11.reuse, -12583039 ;  /* 0xcb40007f0b0d7421 */ /* 0x040fe20000000000 */
[----:B------:R-:W-:-:S03]  /*1b80*/  SHF.L.U32 R11, R11, 0x17, RZ ;  /* 0x000000170b0b7819 */ /* 0x000fc600000006ff */
[----:B------:R-:W-:-:S04]  /*1b90*/  FFMA R13, R14, 1.4426950216293334961, -R13 ;  /* 0x3fb8aa3b0e0d7823 */ /* 0x000fc8000000080d */
[----:B------:R-:W-:-:S04]  /*1ba0*/  FFMA R13, R14, 1.925963033500011079e-08, R13 ;  /* 0x32a570600e0d7823 */ /* 0x000fc8000000000d */
[----:B------:R-:W0:Y:S02]  /*1bb0*/  MUFU.EX2 R14, R13 ;  /* 0x0000000d000e7308 */ /* 0x000e240000000800 */
[----:B0-----:R-:W-:-:S04]  /*1bc0*/  FMUL R11, R11, R14 ;  /* 0x0000000e0b0b7220 */ /* 0x001fc80000400000 */
[----:B------:R-:W-:Y:S01]  /*1bd0*/  FADD R6, R6, R11 ;  /* 0x0000000b06067221 */ /* 0x000fe20000000000 */
[----:B------:R1:W-:Y:S01]  /*1be0*/  STS [R7], R11 ;  /* 0x0000000b07007388 */ /* 0x0003e20000000800 */
[----:B------:R-:W-:Y:S05]  /*1bf0*/  @!P0 BRA `(.L_x_13) ;  /* 0x0000000000688947 */ /* 0x000fea0003800000 */
[----:B------:R-:W0:Y:S01]  /*1c00*/  LDS R14, [R7+0x4] ;  /* 0x00000400070e7984 */ /* 0x000e220000000800 */
[----:B------:R-:W-:Y:S01]  /*1c10*/  ISETP.NE.AND P0, PT, R8, 0x2, PT ;  /* 0x000000020800780c */ /* 0x000fe20003f05270 */
[----:B0-----:R-:W-:-:S04]  /*1c20*/  FADD R14, -R5, R14 ;  /* 0x0000000e050e7221 */ /* 0x001fc80000000100 */
[----:B-1----:R-:W-:-:S04]  /*1c30*/  FFMA.SAT R11, R14, R9, 0.5 ;  /* 0x3f0000000e0b7423 */ /* 0x002fc80000002009 */
        /* <DEDUP_REMOVED lines=8> */
[----:B------:R3:W-:Y:S01]  /*1cc0*/  STS [R7+0x4], R11 ;  /* 0x0000040b07007388 */ /* 0x0007e20000000800 */
[----:B------:R-:W-:Y:S05]  /*1cd0*/  @!P0 BRA `(.L_x_13) ;  /* 0x0000000000308947 */ /* 0x000fea0003800000 */
[----:B------:R-:W0:Y:S02]  /*1ce0*/  LDS R8, [R7+0x8] ;  /* 0x0000080007087984 */ /* 0x000e240000000800 */
[----:B0-----:R-:W-:-:S04]  /*1cf0*/  FADD R8, -R5, R8 ;  /* 0x0000000805087221 */ /* 0x001fc80000000100 */
[----:B------:R-:W-:-:S04]  /*1d00*/  FFMA.SAT R9, R8, R9, 0.5 ;  /* 0x3f00000008097423 */ /* 0x000fc80000002009 */
[----:B------:R-:W-:-:S04]  /*1d10*/  FFMA.RM R9, R9, R10, 12582913 ;  /* 0x4b40000109097423 */ /* 0x000fc8000000400a */
[C---:B---3--:R-:W-:Y:S01]  /*1d20*/  FADD R11, R9.reuse, -12583039 ;  /* 0xcb40007f090b7421 */ /* 0x048fe20000000000 */
[----:B------:R-:W-:-:S03]  /*1d30*/  SHF.L.U32 R9, R9, 0x17, RZ ;  /* 0x0000001709097819 */ /* 0x000fc600000006ff */
[----:B------:R-:W-:-:S04]  /*1d40*/  FFMA R11, R8, 1.4426950216293334961, -R11 ;  /* 0x3fb8aa3b080b7823 */ /* 0x000fc8000000080b */
[----:B------:R-:W-:-:S04]  /*1d50*/  FFMA R11, R8, 1.925963033500011079e-08, R11 ;  /* 0x32a57060080b7823 */ /* 0x000fc8000000000b */
[----:B------:R-:W0:Y:S02]  /*1d60*/  MUFU.EX2 R8, R11 ;  /* 0x0000000b00087308 */ /* 0x000e240000000800 */
[----:B0-----:R-:W-:-:S04]  /*1d70*/  FMUL R8, R9, R8 ;  /* 0x0000000809087220 */ /* 0x001fc80000400000 */
[----:B------:R-:W-:Y:S01]  /*1d80*/  FADD R6, R6, R8 ;  /* 0x0000000806067221 */ /* 0x000fe20000000000 */
[----:B------:R4:W-:Y:S06]  /*1d90*/  STS [R7+0x8], R8 ;  /* 0x0000080807007388 */ /* 0x0009ec0000000800 */
.L_x_13:
[----:B----4-:R-:W-:Y:S01]  /*1da0*/  MOV R8, 0x3bbb989d ;  /* 0x3bbb989d00087802 */ /* 0x010fe20000000f00 */
[----:B-1-3--:R-:W-:Y:S01]  /*1db0*/  FADD R7, -R5, R12 ;  /* 0x0000000c05077221 */ /* 0x00afe20000000100 */
[----:B0-----:R-:W-:-:S03]  /*1dc0*/  MOV R9, 0x437c0000 ;  /* 0x437c000000097802 */ /* 0x001fc60000000f00 */
[----:B------:R-:W-:-:S04]  /*1dd0*/  FFMA.SAT R8, R7, R8, 0.5 ;  /* 0x3f00000007087423 */ /* 0x000fc80000002008 */
[----:B------:R-:W-:-:S04]  /*1de0*/  FFMA.RM R8, R8, R9, 12582913 ;  /* 0x4b40000108087423 */ /* 0x000fc80000004009 */
[----:B------:R-:W-:-:S04]  /*1df0*/  FADD R10, R8, -12583039 ;  /* 0xcb40007f080a7421 */ /* 0x000fc80000000000 */
[----:B------:R-:W-:-:S04]  /*1e00*/  FFMA R10, R7, 1.4426950216293334961, -R10 ;  /* 0x3fb8aa3b070a7823 */ /* 0x000fc8000000080a */
[----:B------:R-:W-:Y:S01]  /*1e10*/  FFMA R10, R7, 1.925963033500011079e-08, R10 ;  /* 0x32a57060070a7823 */ /* 0x000fe2000000000a */
[----:B------:R-:W-:-:S05]  /*1e20*/  SHF.L.U32 R7, R8, 0x17, RZ ;  /* 0x0000001708077819 */ /* 0x000fca00000006ff */
[----:B------:R-:W0:Y:S02]  /*1e30*/  MUFU.EX2 R10, R10 ;  /* 0x0000000a000a7308 */ /* 0x000e240000000800 */
[----:B0-----:R-:W-:Y:S01]  /*1e40*/  FMUL R7, R7, R10 ;  /* 0x0000000a07077220 */ /* 0x001fe20000400000 */
[----:B------:R-:W-:Y:S06]  /*1e50*/  BRA.U !UP0, `(.L_x_16) ;  /* 0x0000000508887547 */ /* 0x000fec000b800000 */
[----:B------:R-:W-:Y:S01]  /*1e60*/  UISETP.GE.U32.AND UP1, UPT, UR15, 0x10, UPT ;  /* 0x000000100f00788c */ /* 0x000fe2000bf26070 */
[----:B------:R-:W-:-:S08]  /*1e70*/  UMOV UR5, URZ ;  /* 0x000000ff00057c82 */ /* 0x000fd00008000000 */
[----:B------:R-:W-:Y:S05]  /*1e80*/  BRA.U !UP1, `(.L_x_17) ;  /* 0x0000000109787547 */ /* 0x000fea000b800000 */
[----:B------:R-:W-:-:S05]  /*1e90*/  UMOV UR5, URZ ;  /* 0x000000ff00057c82 */ /* 0x000fca0008000000 */
.L_x_18:
[----:B------:R-:W-:-:S09]  /*1ea0*/  ULEA UR6, UR5, UR16, 0x2 ;  /* 0x0000001005067291 */ /* 0x000fd2000f8e10ff */
[----:B0-----:R-:W3:Y:S04]  /*1eb0*/  LDL.128 R20, [UR6] ;  /* 0x00000006ff147983 */ /* 0x001ee80008100c00 */
[----:B------:R-:W4:Y:S04]  /*1ec0*/  LDL.128 R16, [UR6+0x10] ;  /* 0x00001006ff107983 */ /* 0x000f280008100c00 */
[----:B------:R-:W5:Y:S04]  /*1ed0*/  LDL.128 R8, [UR6+0x20] ;  /* 0x00002006ff087983 */ /* 0x000f680008100c00 */
[----:B------:R-:W2:Y:S01]  /*1ee0*/  LDL.128 R12, [UR6+0x30] ;  /* 0x00003006ff0c7983 */ /* 0x000ea20008100c00 */
[----:B------:R-:W-:-:S04]  /*1ef0*/  UIADD3 UR5, UPT, UPT, UR5, 0x10, URZ ;  /* 0x0000001005057890 */ /* 0x000fc8000fffe0ff */
[----:B------:R-:W-:Y:S01]  /*1f00*/  UISETP.NE.AND UP1, UPT, UR5, UR8, UPT ;  /* 0x000000080500728c */ /* 0x000fe2000bf25270 */
[C---:B---3--:R-:W-:Y:S01]  /*1f10*/  FMUL R20, R7.reuse, R20 ;  /* 0x0000001407147220 */ /* 0x048fe20000400000 */
[C---:B------:R-:W-:Y:S01]  /*1f20*/  FMUL R21, R7.reuse, R21 ;  /* 0x0000001507157220 */ /* 0x040fe20000400000 */
[C---:B------:R-:W-:Y:S01]  /*1f30*/  FMUL R22, R7.reuse, R22 ;  /* 0x0000001607167220 */ /* 0x040fe20000400000 */
[C---:B------:R-:W-:Y:S01]  /*1f40*/  FMUL R23, R7.reuse, R23 ;  /* 0x0000001707177220 */ /* 0x040fe20000400000 */
[C---:B----4-:R-:W-:Y:S01]  /*1f50*/  FMUL R16, R7.reuse, R16 ;  /* 0x0000001007107220 */ /* 0x050fe20000400000 */
[C---:B------:R-:W-:Y:S01]  /*1f60*/  FMUL R17, R7.reuse, R17 ;  /* 0x0000001107117220 */ /* 0x040fe20000400000 */
[C---:B------:R-:W-:Y:S01]  /*1f70*/  FMUL R18, R7.reuse, R18 ;  /* 0x0000001207127220 */ /* 0x040fe20000400000 */
[C---:B------:R-:W-:Y:S01]  /*1f80*/  FMUL R19, R7.reuse, R19 ;  /* 0x0000001307137220 */ /* 0x040fe20000400000 */
[C---:B-----5:R-:W-:Y:S01]  /*1f90*/  FMUL R8, R7.reuse, R8 ;  /* 0x0000000807087220 */ /* 0x060fe20000400000 */
[C---:B------:R-:W-:Y:S01]  /*1fa0*/  FMUL R9, R7.reuse, R9 ;  /* 0x0000000907097220 */ /* 0x040fe20000400000 */
[C---:B------:R-:W-:Y:S01]  /*1fb0*/  FMUL R10, R7.reuse, R10 ;  /* 0x0000000a070a7220 */ /* 0x040fe20000400000 */
[C---:B------:R-:W-:Y:S01]  /*1fc0*/  FMUL R11, R7.reuse, R11 ;  /* 0x0000000b070b7220 */ /* 0x040fe20000400000 */
[C---:B--2---:R-:W-:Y:S01]  /*1fd0*/  FMUL R12, R7.reuse, R12 ;  /* 0x0000000c070c7220 */ /* 0x044fe20000400000 */
[C---:B------:R-:W-:Y:S01]  /*1fe0*/  FMUL R13, R7.reuse, R13 ;  /* 0x0000000d070d7220 */ /* 0x040fe20000400000 */
[C---:B------:R-:W-:Y:S01]  /*1ff0*/  FMUL R14, R7.reuse, R14 ;  /* 0x0000000e070e7220 */ /* 0x040fe20000400000 */
[----:B------:R-:W-:Y:S01]  /*2000*/  FMUL R15, R7, R15 ;  /* 0x0000000f070f7220 */ /* 0x000fe20000400000 */
[----:B------:R0:W-:Y:S04]  /*2010*/  STL.128 [UR6], R20 ;  /* 0x00000014ff007987 */ /* 0x0001e80008100c06 */
[----:B------:R0:W-:Y:S04]  /*2020*/  STL.128 [UR6+0x10], R16 ;  /* 0x00001010ff007987 */ /* 0x0001e80008100c06 */
[----:B------:R0:W-:Y:S04]  /*2030*/  STL.128 [UR6+0x20], R8 ;  /* 0x00002008ff007987 */ /* 0x0001e80008100c06 */
[----:B------:R0:W-:Y:S01]  /*2040*/  STL.128 [UR6+0x30], R12 ;  /* 0x0000300cff007987 */ /* 0x0001e20008100c06 */
[----:B------:R-:W-:Y:S05]  /*2050*/  BRA.U UP1, `(.L_x_18) ;  /* 0xfffffffd01907547 */ /* 0x000fea000b83ffff */
[----:B------:R-:W-:-:S05]  /*2060*/  UMOV UR5, UR8 ;  /* 0x0000000800057c82 */ /* 0x000fca0008000000 */
.L_x_17:
[----:B------:R-:W-:-:S09]  /*2070*/  UISETP.NE.AND UP1, UPT, UR18, URZ, UPT ;  /* 0x000000ff1200728c */ /* 0x000fd2000bf25270 */
[----:B------:R-:W-:Y:S05]  /*2080*/  BRA.U !UP1, `(.L_x_16) ;  /* 0x0000000109fc7547 */ /* 0x000fea000b800000 */
[----:B------:R-:W-:Y:S02]  /*2090*/  UIADD3 UR6, UPT, UPT, UR18, -0x1, URZ ;  /* 0xffffffff12067890 */ /* 0x000fe4000fffe0ff */
[----:B------:R-:W-:Y:S02]  /*20a0*/  UISETP.NE.AND UP2, UPT, UR19, URZ, UPT ;  /* 0x000000ff1300728c */ /* 0x000fe4000bf45270 */
[----:B------:R-:W-:-:S09]  /*20b0*/  UISETP.GE.U32.AND UP1, UPT, UR6, 0x7, UPT ;  /* 0x000000070600788c */ /* 0x000fd2000bf26070 */
[----:B------:R-:W-:Y:S05]  /*20c0*/  BRA.U !UP1, `(.L_x_19) ;  /* 0x0000000109687547 */ /* 0x000fea000b800000 */
[----:B------:R-:W-:-:S09]  /*20d0*/  ULEA UR6, UR5, UR16, 0x2 ;  /* 0x0000001005067291 */ /* 0x000fd2000f8e10ff */
[----:B0-----:R-:W3:Y:S04]  /*20e0*/  LDL R10, [UR6+0x4] ;  /* 0x00000406ff0a7983 */ /* 0x001ee80008100800 */
[----:B------:R-:W4:Y:S04]  /*20f0*/  LDL R14, [UR6+0x8] ;  /* 0x00000806ff0e7983 */ /* 0x000f280008100800 */
[----:B------:R-:W5:Y:S04]  /*2100*/  LDL R8, [UR6] ;  /* 0x00000006ff087983 */ /* 0x000f680008100800 */
[----:B------:R-:W2:Y:S04]  /*2110*/  LDL R16, [UR6+0xc] ;  /* 0x00000c06ff107983 */ /* 0x000ea80008100800 */
[----:B------:R-:W2:Y:S04]  /*2120*/  LDL R12, [UR6+0x10] ;  /* 0x00001006ff0c7983 */ /* 0x000ea80008100800 */
[----:B------:R-:W2:Y:S04]  /*2130*/  LDL R18, [UR6+0x14] ;  /* 0x00001406ff127983 */ /* 0x000ea80008100800 */
[----:B------:R-:W2:Y:S04]  /*2140*/  LDL R20, [UR6+0x18] ;  /* 0x00001806ff147983 */ /* 0x000ea80008100800 */
[----:B------:R-:W2:Y:S01]  /*2150*/  LDL R22, [UR6+0x1c] ;  /* 0x00001c06ff167983 */ /* 0x000ea20008100800 */
[----:B------:R-:W-:Y:S01]  /*2160*/  UIADD3 UR5, UPT, UPT, UR5, 0x8, URZ ;  /* 0x0000000805057890 */ /* 0x000fe2000fffe0ff */
[C---:B---3--:R-:W-:Y:S01]  /*2170*/  FMUL R9, R7.reuse, R10 ;  /* 0x0000000a07097220 */ /* 0x048fe20000400000 */
[C---:B----4-:R-:W-:Y:S01]  /*2180*/  FMUL R10, R7.reuse, R14 ;  /* 0x0000000e070a7220 */ /* 0x050fe20000400000 */
[C---:B-----5:R-:W-:Y:S01]  /*2190*/  FMUL R8, R7.reuse, R8 ;  /* 0x0000000807087220 */ /* 0x060fe20000400000 */
[C---:B--2---:R-:W-:Y:S01]  /*21a0*/  FMUL R11, R7.reuse, R16 ;  /* 0x00000010070b7220 */ /* 0x044fe20000400000 */
[C---:B------:R-:W-:Y:S01]  /*21b0*/  FMUL R12, R7.reuse, R12 ;  /* 0x0000000c070c7220 */ /* 0x040fe20000400000 */
[C---:B------:R-:W-:Y:S01]  /*21c0*/  FMUL R13, R7.reuse, R18 ;  /* 0x00000012070d7220 */ /* 0x040fe20000400000 */
[C---:B------:R-:W-:Y:S01]  /*21d0*/  FMUL R14, R7.reuse, R20 ;  /* 0x00000014070e7220 */ /* 0x040fe20000400000 */
[----:B------:R-:W-:Y:S01]  /*21e0*/  FMUL R15, R7, R22 ;  /* 0x00000016070f7220 */ /* 0x000fe20000400000 */
[----:B------:R1:W-:Y:S04]  /*21f0*/  STL [UR6], R8 ;  /* 0x00000008ff007987 */ /* 0x0003e80008100806 */
[----:B------:R1:W-:Y:S04]  /*2200*/  STL [UR6+0x4], R9 ;  /* 0x00000409ff007987 */ /* 0x0003e80008100806 */
[----:B------:R1:W-:Y:S04]  /*2210*/  STL [UR6+0x8], R10 ;  /* 0x0000080aff007987 */ /* 0x0003e80008100806 */
[----:B------:R1:W-:Y:S04]  /*2220*/  STL [UR6+0xc], R11 ;  /* 0x00000c0bff007987 */ /* 0x0003e80008100806 */
[----:B------:R1:W-:Y:S04]  /*2230*/  STL [UR6+0x10], R12 ;  /* 0x0000100cff007987 */ /* 0x0003e80008100806 */
[----:B------:R1:W-:Y:S04]  /*2240*/  STL [UR6+0x14], R13 ;  /* 0x0000140dff007987 */ /* 0x0003e80008100806 */
[----:B------:R1:W-:Y:S04]  /*2250*/  STL [UR6+0x18], R14 ;  /* 0x0000180eff007987 */ /* 0x0003e80008100806 */
[----:B------:R1:W-:Y:S02]  /*2260*/  STL [UR6+0x1c], R15 ;  /* 0x00001c0fff007987 */ /* 0x0003e40008100806 */
.L_x_19:
[----:B------:R-:W-:Y:S05]  /*2270*/  BRA.U !UP2, `(.L_x_16) ;  /* 0x000000010a807547 */ /* 0x000fea000b800000 */
[----:B------:R-:W-:Y:S02]  /*2280*/  UISETP.GE.U32.AND UP1, UPT, UR20, 0x3, UPT ;  /* 0x000000031400788c */ /* 0x000fe4000bf26070 */
[----:B------:R-:W-:-:S07]  /*2290*/  UISETP.NE.AND UP2, UPT, UR9, URZ, UPT ;  /* 0x000000ff0900728c */ /* 0x000fce000bf45270 */
[----:B------:R-:W-:Y:S05]  /*22a0*/  BRA.U !UP1, `(.L_x_20) ;  /* 0x0000000109387547 */ /* 0x000fea000b800000 */
[----:B------:R-:W-:-:S09]  /*22b0*/  ULEA UR6, UR5, UR16, 0x2 ;  /* 0x0000001005067291 */ /* 0x000fd2000f8e10ff */
[----:B01----:R-:W3:Y:S04]  /*22c0*/  LDL R10, [UR6+0x4] ;  /* 0x00000406ff0a7983 */ /* 0x003ee80008100800 */
[----:B------:R-:W4:Y:S04]  /*22d0*/  LDL R8, [UR6] ;  /* 0x00000006ff087983 */ /* 0x000f280008100800 */
[----:B------:R-:W5:Y:S04]  /*22e0*/  LDL R12, [UR6+0x8] ;  /* 0x00000806ff0c7983 */ /* 0x000f680008100800 */
[----:B------:R-:W2:Y:S01]  /*22f0*/  LDL R14, [UR6+0xc] ;  /* 0x00000c06ff0e7983 */ /* 0x000ea20008100800 */
[----:B------:R-:W-:Y:S01]  /*2300*/  UIADD3 UR5, UPT, UPT, UR5, 0x4, URZ ;  /* 0x0000000405057890 */ /* 0x000fe2000fffe0ff */
[C---:B---3--:R-:W-:Y:S01]  /*2310*/  FMUL R9, R7.reuse, R10 ;  /* 0x0000000a07097220 */ /* 0x048fe20000400000 */
[C---:B----4-:R-:W-:Y:S01]  /*2320*/  FMUL R8, R7.reuse, R8 ;  /* 0x0000000807087220 */ /* 0x050fe20000400000 */
[C---:B-----5:R-:W-:Y:S01]  /*2330*/  FMUL R10, R7.reuse, R12 ;  /* 0x0000000c070a7220 */ /* 0x060fe20000400000 */
[----:B--2---:R-:W-:-:S03]  /*2340*/  FMUL R11, R7, R14 ;  /* 0x0000000e070b7220 */ /* 0x004fc60000400000 */
[----:B------:R3:W-:Y:S04]  /*2350*/  STL [UR6], R8 ;  /* 0x00000008ff007987 */ /* 0x0007e80008100806 */
[----:B------:R3:W-:Y:S04]  /*2360*/  STL [UR6+0x4], R9 ;  /* 0x00000409ff007987 */ /* 0x0007e80008100806 */
[----:B------:R3:W-:Y:S04]  /*2370*/  STL [UR6+0x8], R10 ;  /* 0x0000080aff007987 */ /* 0x0007e80008100806 */
[----:B------:R3:W-:Y:S02]  /*2380*/  STL [UR6+0xc], R11 ;  /* 0x00000c0bff007987 */ /* 0x0007e40008100806 */
.L_x_20:
[----:B------:R-:W-:Y:S05]  /*2390*/  BRA.U !UP2, `(.L_x_16) ;  /* 0x000000010a387547 */ /* 0x000fea000b800000 */
[----:B------:R-:W-:-:S09]  /*23a0*/  ULEA UR5, UR5, UR16, 0x2 ;  /* 0x0000001005057291 */ /* 0x000fd2000f8e10ff */
[----:B01-3--:R-:W3:Y:S01]  /*23b0*/  LDL R8, [UR5] ;  /* 0x00000005ff087983 */ /* 0x00bee20008100800 */
[----:B------:R-:W-:Y:S01]  /*23c0*/  UISETP.NE.AND UP1, UPT, UR9, 0x1, UPT ;  /* 0x000000010900788c */ /* 0x000fe2000bf25270 */
[----:B---3--:R-:W-:-:S05]  /*23d0*/  FMUL R8, R7, R8 ;  /* 0x0000000807087220 */ /* 0x008fca0000400000 */
[----:B------:R4:W-:Y:S03]  /*23e0*/  STL [UR5], R8 ;  /* 0x00000008ff007987 */ /* 0x0009e60008100805 */
[----:B------:R-:W-:Y:S05]  /*23f0*/  BRA.U !UP1, `(.L_x_16) ;  /* 0x0000000109207547 */ /* 0x000fea000b800000 */
[----:B----4-:R-:W3:Y:S01]  /*2400*/  LDL R8, [UR5+0x4] ;  /* 0x00000405ff087983 */ /* 0x010ee20008100800 */
[----:B------:R-:W-:Y:S01]  /*2410*/  UISETP.NE.AND UP1, UPT, UR9, 0x2, UPT ;  /* 0x000000020900788c */ /* 0x000fe2000bf25270 */
[----:B---3--:R-:W-:-:S05]  /*2420*/  FMUL R8, R7, R8 ;  /* 0x0000000807087220 */ /* 0x008fca0000400000 */
[----:B------:R0:W-:Y:S03]  /*2430*/  STL [UR5+0x4], R8 ;  /* 0x00000408ff007987 */ /* 0x0001e60008100805 */
[----:B------:R-:W-:Y:S05]  /*2440*/  BRA.U !UP1, `(.L_x_16) ;  /* 0x00000001090c7547 */ /* 0x000fea000b800000 */
[----:B0-----:R-:W3:Y:S02]  /*2450*/  LDL R8, [UR5+0x8] ;  /* 0x00000805ff087983 */ /* 0x001ee40008100800 */
[----:B---3--:R-:W-:-:S05]  /*2460*/  FMUL R8, R7, R8 ;  /* 0x0000000807087220 */ /* 0x008fca0000400000 */
[----:B------:R0:W-:Y:S02]  /*2470*/  STL [UR5+0x8], R8 ;  /* 0x00000808ff007987 */ /* 0x0001e40008100805 */
.L_x_16:
[----:B------:R-:W-:Y:S01]  /*2480*/  FFMA R26, R7, R26, R6 ;  /* 0x0000001a071a7223 */ /* 0x000fe20000000006 */
[----:B------:R-:W-:Y:S06]  /*2490*/  BRA.U !UP0, `(.L_x_21) ;  /* 0x0000000908e87547 */ /* 0x000fec000b800000 */
[----:B------:R-:W-:-:S05]  /*24a0*/  UMOV UR5, UR4 ;  /* 0x0000000400057c82 */ /* 0x000fca0008000000 */
.L_x_27:
[----:B01-34-:R-:W0:Y:S01]  /*24b0*/  S2R R8, SR_CgaCtaId ;  /* 0x0000000000087919 */ /* 0x01be220000008800 */
[----:B------:R-:W-:Y:S01]  /*24c0*/  MOV R6, 0x400 ;  /* 0x0000040000067802 */ /* 0x000fe20000000f00 */
[----:B------:R-:W1:Y:S01]  /*24d0*/  LDCU UR15, c[0x0][0x3ac] ;  /* 0x00007580ff0f77ac */ /* 0x000e620008000800 */
[----:B------:R-:W-:Y:S02]  /*24e0*/  MOV R9, UR5 ;  /* 0x0000000500097c02 */ /* 0x000fe40008000f00 */
[----:B------:R-:W-:Y:S01]  /*24f0*/  IADD3 R7, PT, PT, R6, 0x200, RZ ;  /* 0x0000020006077810 */ /* 0x000fe20007ffe0ff */
[----:B------:R-:W-:Y:S01]  /*2500*/  UISETP.GE.U32.AND UP0, UPT, UR17, 0xf, UPT ;  /* 0x0000000f1100788c */ /* 0x000fe2000bf06070 */
[----:B------:R-:W-:Y:S01]  /*2510*/  IADD3 R6, PT, PT, R9, -UR4, RZ ;  /* 0x8000000409067c10 */ /* 0x000fe2000fffe0ff */
[----:B-1----:R-:W-:Y:S02]  /*2520*/  UIMAD UR6, UR5, UR15, UR7 ;  /* 0x0000000f050672a4 */ /* 0x002fe4000f8e0207 */
[----:B------:R-:W-:-:S06]  /*2530*/  UIADD3 UR5, UPT, UPT, UR5, 0x1, URZ ;  /* 0x0000000105057890 */ /* 0x000fcc000fffe0ff */
[----:B------:R-:W-:Y:S02]  /*2540*/  ISETP.LE.AND P1, PT, R2, UR5, PT ;  /* 0x0000000502007c0c */ /* 0x000fe4000bf23270 */
[----:B0-----:R-:W-:-:S04]  /*2550*/  LEA R7, R8, R7, 0x18 ;  /* 0x0000000708077211 */ /* 0x001fc800078ec0ff */
[----:B------:R-:W-:Y:S01]  /*2560*/  LEA R7, R6, R7, 0x2 ;  /* 0x0000000706077211 */ /* 0x000fe200078e10ff */
[----:B------:R-:W-:-:S05]  /*2570*/  HFMA2 R6, -RZ, RZ, 0, 0 ;  /* 0x00000000ff067431 */ /* 0x000fca00000001ff */
[----:B------:R-:W0:Y:S01]  /*2580*/  LDS R7, [R7] ;  /* 0x0000000007077984 */ /* 0x000e220000000800 */
[----:B------:R-:W-:Y:S05]  /*2590*/  BRA.U !UP0, `(.L_x_22) ;  /* 0x0000000508047547 */ /* 0x000fea000b800000 */
[----:B------:R-:W-:-:S07]  /*25a0*/  MOV R16, RZ ;  /* 0x000000ff00107202 */ /* 0x000fce0000000f00 */
.L_x_23:
[----:B-1----:R-:W1:Y:S01]  /*25b0*/  LDC.64 R18, c[0x0][0x390] ;  /* 0x0000e400ff127b82 */ /* 0x002e620000000a00 */
[C---:B------:R-:W-:Y:S02]  /*25c0*/  IADD3 R9, PT, PT, R16.reuse, UR6, RZ ;  /* 0x0000000610097c10 */ /* 0x040fe4000fffe0ff */
[----:B------:R-:W-:-:S03]  /*25d0*/  LEA R6, R16, UR16, 0x2 ;  /* 0x0000001010067c11 */ /* 0x000fc6000f8e10ff */
[----:B-1----:R-:W-:Y:S02]  /*25e0*/  IMAD.WIDE R18, R9, 0x2, R18 ;  /* 0x0000000209127825 */ /* 0x002fe400078e0212 */
[----:B------:R-:W0:Y:S04]  /*25f0*/  LDL.128 R8, [R6] ;  /* 0x0000000006087983 */ /* 0x000e280000100c00 */
[----:B------:R-:W3:Y:S04]  /*2600*/  LDG.E.U16.CONSTANT R17, desc[UR12][R18.64+0x6] ;  /* 0x0000060c12117981 */ /* 0x000ee8000c1e9500 */
[----:B------:R-:W4:Y:S04]  /*2610*/  LDG.E.U16.CONSTANT R12, desc[UR12][R18.64] ;  /* 0x0000000c120c7981 */ /* 0x000f28000c1e9500 */
[----:B------:R-:W5:Y:S04]  /*2620*/  LDG.E.U16.CONSTANT R13, desc[UR12][R18.64+0x2] ;  /* 0x0000020c120d7981 */ /* 0x000f68000c1e9500 */
[----:B------:R-:W2:Y:S04]  /*2630*/  LDG.E.U16.CONSTANT R15, desc[UR12][R18.64+0x4] ;  /* 0x0000040c120f7981 */ /* 0x000ea8000c1e9500 */
[----:B------:R-:W2:Y:S04]  /*2640*/  LDG.E.U16.CONSTANT R21, desc[UR12][R18.64+0x8] ;  /* 0x0000080c12157981 */ /* 0x000ea8000c1e9500 */
[----:B------:R-:W2:Y:S01]  /*2650*/  LDG.E.U16.CONSTANT R22, desc[UR12][R18.64+0xa] ;  /* 0x00000a0c12167981 */ /* 0x000ea2000c1e9500 */
[----:B---3--:R-:W-:-:S03]  /*2660*/  HADD2.F32 R20, -RZ, R17.H0_H0 ;  /* 0x20000011ff147230 */ /* 0x008fc60000004100 */
[----:B------:R-:W3:Y:S01]  /*2670*/  LDG.E.U16.CONSTANT R17, desc[UR12][R18.64+0xe] ;  /* 0x00000e0c12117981 */ /* 0x000ee2000c1e9500 */
[----:B----4-:R-:W-:Y:S02]  /*2680*/  HADD2.F32 R12, -RZ, R12.H0_H0 ;  /* 0x2000000cff0c7230 */ /* 0x010fe40000004100 */
[----:B-----5:R-:W-:Y:S02]  /*2690*/  HADD2.F32 R14, -RZ, R13.H0_H0 ;  /* 0x2000000dff0e7230 */ /* 0x020fe40000004100 */
[----:B--2---:R-:W-:Y:S02]  /*26a0*/  HADD2.F32 R15, -RZ, R15.H0_H0 ;  /* 0x2000000fff0f7230 */ /* 0x004fe40000004100 */
[C---:B0-----:R-:W-:Y:S01]  /*26b0*/  FFMA R11, R7.reuse, R20, R11 ;  /* 0x00000014070b7223 */ /* 0x041fe2000000000b */
[C---:B------:R-:W-:Y:S01]  /*26c0*/  FFMA R8, R7.reuse, R12, R8 ;  /* 0x0000000c07087223 */ /* 0x040fe20000000008 */
[C---:B------:R-:W-:Y:S01]  /*26d0*/  FFMA R9, R7.reuse, R14, R9 ;  /* 0x0000000e07097223 */ /* 0x040fe20000000009 */
[----:B------:R-:W2:Y:S01]  /*26e0*/  LDG.E.U16.CONSTANT R20, desc[UR12][R18.64+0xc] ;  /* 0x00000c0c12147981 */ /* 0x000ea2000c1e9500 */
[----:B------:R-:W-:-:S03]  /*26f0*/  FFMA R10, R7, R15, R10 ;  /* 0x0000000f070a7223 */ /* 0x000fc6000000000a */
[----:B------:R-:W4:Y:S01]  /*2700*/  LDL.128 R12, [R6+0x10] ;  /* 0x00001000060c7983 */ /* 0x000f220000100c00 */
[----:B------:R-:W-:-:S03]  /*2710*/  HADD2.F32 R21, -RZ, R21.H0_H0 ;  /* 0x20000015ff157230 */ /* 0x000fc60000004100 */
[----:B------:R0:W-:Y:S04]  /*2720*/  STL.128 [R6], R8 ;  /* 0x0000000806007387 */ /* 0x0001e80000100c00 */
[----:B0-----:R-:W5:Y:S01]  /*2730*/  LDL.128 R8, [R6+0x20] ;  /* 0x0000200006087983 */ /* 0x001f620000100c00 */
[----:B--2---:R-:W-:Y:S02]  /*2740*/  HADD2.F32 R23, -RZ, R20.H0_H0 ;  /* 0x20000014ff177230 */ /* 0x004fe40000004100 */
[----:B---3--:R-:W-:Y:S02]  /*2750*/  HADD2.F32 R20, -RZ, R17.H0_H0 ;  /* 0x20000011ff147230 */ /* 0x008fe40000004100 */
[C---:B----4-:R-:W-:Y:S01]  /*2760*/  FFMA R12, R7.reuse, R21, R12 ;  /* 0x00000015070c7223 */ /* 0x050fe2000000000c */
[----:B------:R-:W2:Y:S04]  /*2770*/  LDG.E.U16.CONSTANT R17, desc[UR12][R18.64+0x10] ;  /* 0x0000100c12117981 */ /* 0x000ea8000c1e9500 */
[----:B------:R-:W3:Y:S01]  /*2780*/  LDG.E.U16.CONSTANT R21, desc[UR12][R18.64+0x12] ;  /* 0x0000120c12157981 */ /* 0x000ee2000c1e9500 */
[----:B------:R-:W-:-:S03]  /*2790*/  FFMA R15, R7, R20, R15 ;  /* 0x00000014070f7223 */ /* 0x000fc6000000000f */
[----:B------:R-:W4:Y:S01]  /*27a0*/  LDG.E.U16.CONSTANT R20, desc[UR12][R18.64+0x16] ;  /* 0x0000160c12147981 */ /* 0x000f22000c1e9500 */
[----:B------:R-:W-:Y:S02]  /*27b0*/  HADD2.F32 R22, -RZ, R22.H0_H0 ;  /* 0x20000016ff167230 */ /* 0x000fe40000004100 */
[C---:B------:R-:W-:Y:S02]  /*27c0*/  FFMA R14, R7.reuse, R23, R14 ;  /* 0x00000017070e7223 */ /* 0x040fe4000000000e */
[----:B------:R-:W4:Y:S01]  /*27d0*/  LDG.E.U16.CONSTANT R23, desc[UR12][R18.64+0x14] ;  /* 0x0000140c12177981 */ /* 0x000f22000c1e9500 */
[----:B------:R-:W-:-:S05]  /*27e0*/  FFMA R13, R7, R22, R13 ;  /* 0x00000016070d7223 */ /* 0x000fca000000000d */
[----:B------:R4:W-:Y:S01]  /*27f0*/  STL.128 [R6+0x10], R12 ;  /* 0x0000100c06007387 */ /* 0x0009e20000100c00 */
[----:B--2---:R-:W-:Y:S02]  /*2800*/  HADD2.F32 R17, -RZ, R17.H0_H0 ;  /* 0x20000011ff117230 */ /* 0x004fe40000004100 */
[----:B---3--:R-:W-:-:S03]  /*2810*/  HADD2.F32 R22, -RZ, R21.H0_H0 ;  /* 0x20000015ff167230 */ /* 0x008fc60000004100 */
[C---:B-----5:R-:W-:Y:S01]  /*2820*/  FFMA R8, R7.reuse, R17, R8 ;  /* 0x0000001107087223 */ /* 0x060fe20000000008 */
[----:B------:R-:W2:Y:S01]  /*2830*/  LDG.E.U16.CONSTANT R21, desc[UR12][R18.64+0x1c] ;  /* 0x00001c0c12157981 */ /* 0x000ea2000c1e9500 */
[----:B----4-:R-:W-:Y:S02]  /*2840*/  HADD2.F32 R12, -RZ, R20.H0_H0 ;  /* 0x20000014ff0c7230 */ /* 0x010fe40000004100 */
[C---:B------:R-:W-:Y:S01]  /*2850*/  FFMA R9, R7.reuse, R22, R9 ;  /* 0x0000001607097223 */ /* 0x040fe20000000009 */
[----:B------:R-:W3:Y:S04]  /*2860*/  LDG.E.U16.CONSTANT R17, desc[UR12][R18.64+0x18] ;  /* 0x0000180c12117981 */ /* 0x000ee8000c1e9500 */
[----:B------:R-:W4:Y:S04]  /*2870*/  LDG.E.U16.CONSTANT R20, desc[UR12][R18.64+0x1a] ;  /* 0x00001a0c12147981 */ /* 0x000f28000c1e9500 */
[----:B------:R-:W5:Y:S01]  /*2880*/  LDG.E.U16.CONSTANT R22, desc[UR12][R18.64+0x1e] ;  /* 0x00001e0c12167981 */ /* 0x000f62000c1e9500 */
[----:B------:R-:W-:-:S03]  /*2890*/  FFMA R11, R7, R12, R11 ;  /* 0x0000000c070b7223 */ /* 0x000fc6000000000b */
[----:B------:R-:W5:Y:S01]  /*28a0*/  LDL.128 R12, [R6+0x30] ;  /* 0x00003000060c7983 */ /* 0x000f620000100c00 */
[----:B------:R-:W-:-:S05]  /*28b0*/  HADD2.F32 R23, -RZ, R23.H0_H0 ;  /* 0x20000017ff177230 */ /* 0x000fca0000004100 */
[----:B------:R-:W-:Y:S01]  /*28c0*/  FFMA R10, R7, R23, R10 ;  /* 0x00000017070a7223 */ /* 0x000fe2000000000a */
[----:B------:R-:W-:-:S04]  /*28d0*/  IADD3 R16, PT, PT, R16, 0x10, RZ ;  /* 0x0000001010107810 */ /* 0x000fc80007ffe0ff */
[----:B------:R1:W-:Y:S01]  /*28e0*/  STL.128 [R6+0x20], R8 ;  /* 0x0000200806007387 */ /* 0x0003e20000100c00 */
[----:B------:R-:W-:Y:S01]  /*28f0*/  ISETP.NE.AND P0, PT, R16, UR8, PT ;  /* 0x0000000810007c0c */ /* 0x000fe2000bf05270 */
[----:B--2---:R-:W-:Y:S02]  /*2900*/  HADD2.F32 R21, -RZ, R21.H0_H0 ;  /* 0x20000015ff157230 */ /* 0x004fe40000004100 */
[----:B---3--:R-:W-:Y:S02]  /*2910*/  HADD2.F32 R17, -RZ, R17.H0_H0 ;  /* 0x20000011ff117230 */ /* 0x008fe40000004100 */
[----:B----4-:R-:W-:Y:S02]  /*2920*/  HADD2.F32 R20, -RZ, R20.H0_H0 ;  /* 0x20000014ff147230 */ /* 0x010fe40000004100 */
[----:B-----5:R-:W-:Y:S02]  /*2930*/  HADD2.F32 R22, -RZ, R22.H0_H0 ;  /* 0x20000016ff167230 */ /* 0x020fe40000004100 */
[C---:B------:R-:W-:Y:S01]  /*2940*/  FFMA R12, R7.reuse, R17, R12 ;  /* 0x00000011070c7223 */ /* 0x040fe2000000000c */
[C---:B------:R-:W-:Y:S01]  /*2950*/  FFMA R13, R7.reuse, R20, R13 ;  /* 0x00000014070d7223 */ /* 0x040fe2000000000d */
[C---:B------:R-:W-:Y:S01]  /*2960*/  FFMA R14, R7.reuse, R21, R14 ;  /* 0x00000015070e7223 */ /* 0x040fe2000000000e */
[----:B------:R-:W-:-:S05]  /*2970*/  FFMA R15, R7, R22, R15 ;  /* 0x00000016070f7223 */ /* 0x000fca000000000f */
[----:B------:R1:W-:Y:S01]  /*2980*/  STL.128 [R6+0x30], R12 ;  /* 0x0000300c06007387 */ /* 0x0003e20000100c00 */
[----:B------:R-:W-:Y:S05]  /*2990*/  @P0 BRA `(.L_x_23) ;  /* 0xfffffffc00040947 */ /* 0x000fea000383ffff */
[----:B-1----:R-:W-:-:S07]  /*29a0*/  MOV R6, UR8 ;  /* 0x0000000800067c02 */ /* 0x002fce0008000f00 */
.L_x_22:
[----:B------:R-:W-:-:S09]  /*29b0*/  UISETP.NE.AND UP0, UPT, UR18, URZ, UPT ;  /* 0x000000ff1200728c */ /* 0x000fd2000bf05270 */
[----:B------:R-:W-:Y:S05]  /*29c0*/  BRA.U !UP0, `(.L_x_24) ;  /* 0x0000000508987547 */ /* 0x000fea000b800000 */
[----:B------:R-:W-:Y:S02]  /*29d0*/  UIADD3 UR10, UPT, UPT, UR18, -0x1, URZ ;  /* 0xffffffff120a7890 */ /* 0x000fe4000fffe0ff */
[----:B------:R-:W-:Y:S02]  /*29e0*/  UISETP.NE.AND UP1, UPT, UR19, URZ, UPT ;  /* 0x000000ff1300728c */ /* 0x000fe4000bf25270 */
[----:B------:R-:W-:-:S09]  /*29f0*/  UISETP.GE.U32.AND UP0, UPT, UR10, 0x7, UPT ;  /* 0x000000070a00788c */ /* 0x000fd2000bf06070 */
[----:B------:R-:W-:Y:S05]  /*2a00*/  BRA.U !UP0, `(.L_x_25) ;  /* 0x0000000108b47547 */ /* 0x000fea000b800000 */
[----:B------:R-:W1:Y:S01]  /*2a10*/  LDC.64 R8, c[0x0][0x390] ;  /* 0x0000e400ff087b82 */ /* 0x000e620000000a00 */
[C---:B------:R-:W-:Y:S02]  /*2a20*/  IADD3 R11, PT, PT, R6.reuse, UR6, RZ ;  /* 0x00000006060b7c10 */ /* 0x040fe4000fffe0ff */
[----:B------:R-:W-:-:S05]  /*2a30*/  LEA R10, R6, UR16, 0x2 ;  /* 0x00000010060a7c11 */ /* 0x000fca000f8e10ff */
[----:B------:R-:W0:Y:S04]  /*2a40*/  LDL R14, [R10] ;  /* 0x000000000a0e7983 */ /* 0x000e280000100800 */
[----:B------:R-:W3:Y:S04]  /*2a50*/  LDL R18, [R10+0x4] ;  /* 0x000004000a127983 */ /* 0x000ee80000100800 */
[----:B------:R-:W4:Y:S04]  /*2a60*/  LDL R16, [R10+0x8] ;  /* 0x000008000a107983 */ /* 0x000f280000100800 */
[----:B------:R-:W5:Y:S01]  /*2a70*/  LDL R22, [R10+0x10] ;  /* 0x000010000a167983 */ /* 0x000f620000100800 */
[----:B-1----:R-:W-:-:S05]  /*2a80*/  IMAD.WIDE R8, R11, 0x2, R8 ;  /* 0x000000020b087825 */ /* 0x002fca00078e0208 */
[----:B------:R-:W2:Y:S04]  /*2a90*/  LDG.E.U16.CONSTANT R11, desc[UR12][R8.64] ;  /* 0x0000000c080b7981 */ /* 0x000ea8000c1e9500 */
[----:B------:R-:W3:Y:S04]  /*2aa0*/  LDG.E.U16.CONSTANT R15, desc[UR12][R8.64+0x2] ;  /* 0x0000020c080f7981 */ /* 0x000ee8000c1e9500 */
[----:B------:R-:W4:Y:S04]  /*2ab0*/  LDG.E.U16.CONSTANT R20, desc[UR12][R8.64+0x4] ;  /* 0x0000040c08147981 */ /* 0x000f28000c1e9500 */
[----:B------:R-:W5:Y:S01]  /*2ac0*/  LDG.E.U16.CONSTANT R13, desc[UR12][R8.64+0xa] ;  /* 0x00000a0c080d7981 */ /* 0x000f62000c1e9500 */
[----:B--2---:R-:W-:-:S03]  /*2ad0*/  HADD2.F32 R12, -RZ, R11.H0_H0 ;  /* 0x2000000bff0c7230 */ /* 0x004fc60000004100 */
[----:B------:R-:W2:Y:S01]  /*2ae0*/  LDG.E.U16.CONSTANT R11, desc[UR12][R8.64+0x6] ;  /* 0x0000060c080b7981 */ /* 0x000ea2000c1e9500 */
[----:B---3--:R-:W-:Y:S02]  /*2af0*/  HADD2.F32 R17, -RZ, R15.H0_H0 ;  /* 0x2000000fff117230 */ /* 0x008fe40000004100 */
[----:B0-----:R-:W-:Y:S01]  /*2b00*/  FFMA R19, R7, R12, R14 ;  /* 0x0000000c07137223 */ /* 0x001fe2000000000e */
[----:B------:R-:W3:Y:S01]  /*2b10*/  LDG.E.U16.CONSTANT R15, desc[UR12][R8.64+0xe] ;  /* 0x00000e0c080f7981 */ /* 0x000ee2000c1e9500 */
[----:B----4-:R-:W-:-:S03]  /*2b20*/  HADD2.F32 R23, -RZ, R20.H0_H0 ;  /* 0x20000014ff177230 */ /* 0x010fc60000004100 */
[----:B------:R-:W4:Y:S04]  /*2b30*/  LDG.E.U16.CONSTANT R12, desc[UR12][R8.64+0x8] ;  /* 0x0000080c080c7981 */ /* 0x000f28000c1e9500 */
[----:B------:R2:W4:Y:S01]  /*2b40*/  LDG.E.U16.CONSTANT R14, desc[UR12][R8.64+0xc] ;  /* 0x00000c0c080e7981 */ /* 0x000522000c1e9500 */
[C---:B------:R-:W-:Y:S01]  /*2b50*/  FFMA R21, R7.reuse, R17, R18 ;  /* 0x0000001107157223 */ /* 0x040fe20000000012 */
[----:B------:R-:W-:Y:S02]  /*2b60*/  FFMA R23, R7, R23, R16 ;  /* 0x0000001707177223 */ /* 0x000fe40000000010 */
[----:B------:R-:W4:Y:S04]  /*2b70*/  LDL R17, [R10+0xc] ;  /* 0x00000c000a117983 */ /* 0x000f280000100800 */
[----:B------:R-:W4:Y:S04]  /*2b80*/  LDL R20, [R10+0x14] ;  /* 0x000014000a147983 */ /* 0x000f280000100800 */
[----:B------:R-:W4:Y:S04]  /*2b90*/  LDL R18, [R10+0x18] ;  /* 0x000018000a127983 */ /* 0x000f280000100800 */
[----:B------:R-:W4:Y:S01]  /*2ba0*/  LDL R16, [R10+0x1c] ;  /* 0x00001c000a107983 */ /* 0x000f220000100800 */
[----:B-----5:R-:W-:-:S03]  /*2bb0*/  HADD2.F32 R13, -RZ, R13.H0_H0 ;  /* 0x2000000dff0d7230 */ /* 0x020fc60000004100 */
[----:B------:R1:W-:Y:S04]  /*2bc0*/  STL [R10], R19 ;  /* 0x000000130a007387 */ /* 0x0003e80000100800 */
[----:B------:R1:W-:Y:S04]  /*2bd0*/  STL [R10+0x4], R21 ;  /* 0x000004150a007387 */ /* 0x0003e80000100800 */
[----:B------:R1:W-:Y:S01]  /*2be0*/  STL [R10+0x8], R23 ;  /* 0x000008170a007387 */ /* 0x0003e20000100800 */
[----:B------:R-:W-:Y:S01]  /*2bf0*/  IADD3 R6, PT, PT, R6, 0x8, RZ ;  /* 0x0000000806067810 */ /* 0x000fe20007ffe0ff */
[----:B--2---:R-:W-:-:S02]  /*2c00*/  HADD2.F32 R8, -RZ, R11.H0_H0 ;  /* 0x2000000bff087230 */ /* 0x004fc40000004100 */
[----:B---3--:R-:W-:Y:S02]  /*2c10*/  HADD2.F32 R15, -RZ, R15.H0_H0 ;  /* 0x2000000fff0f7230 */ /* 0x008fe40000004100 */
[----:B----4-:R-:W-:Y:S02]  /*2c20*/  HADD2.F32 R9, -RZ, R12.H0_H0 ;  /* 0x2000000cff097230 */ /* 0x010fe40000004100 */
[----:B------:R-:W-:-:S03]  /*2c30*/  HADD2.F32 R11, -RZ, R14.H0_H0 ;  /* 0x2000000eff0b7230 */ /* 0x000fc60000004100 */
[C---:B------:R-:W-:Y:S01]  /*2c40*/  FFMA R9, R7.reuse, R9, R22 ;  /* 0x0000000907097223 */ /* 0x040fe20000000016 */
[C---:B------:R-:W-:Y:S01]  /*2c50*/  FFMA R17, R7.reuse, R8, R17 ;  /* 0x0000000807117223 */ /* 0x040fe20000000011 */
[C---:B------:R-:W-:Y:S01]  /*2c60*/  FFMA R13, R7.reuse, R13, R20 ;  /* 0x0000000d070d7223 */ /* 0x040fe20000000014 */
[C---:B------:R-:W-:Y:S01]  /*2c70*/  FFMA R11, R7.reuse, R11, R18 ;  /* 0x0000000b070b7223 */ /* 0x040fe20000000012 */
[----:B------:R-:W-:Y:S02]  /*2c80*/  FFMA R15, R7, R15, R16 ;  /* 0x0000000f070f7223 */ /* 0x000fe40000000010 */
[----:B------:R1:W-:Y:S04]  /*2c90*/  STL [R10+0xc], R17 ;  /* 0x00000c110a007387 */ /* 0x0003e80000100800 */
[----:B------:R1:W-:Y:S04]  /*2ca0*/  STL [R10+0x10], R9 ;  /* 0x000010090a007387 */ /* 0x0003e80000100800 */
[----:B------:R1:W-:Y:S04]  /*2cb0*/  STL [R10+0x14], R13 ;  /* 0x0000140d0a007387 */ /* 0x0003e80000100800 */
[----:B------:R1:W-:Y:S04]  /*2cc0*/  STL [R10+0x18], R11 ;  /* 0x0000180b0a007387 */ /* 0x0003e80000100800 */
[----:B------:R1:W-:Y:S02]  /*2cd0*/  STL [R10+0x1c], R15 ;  /* 0x00001c0f0a007387 */ /* 0x0003e40000100800 */
.L_x_25:
[----:B------:R-:W-:Y:S05]  /*2ce0*/  BRA.U !UP1, `(.L_x_24) ;  /* 0x0000000109d07547 */ /* 0x000fea000b800000 */
[----:B------:R-:W-:Y:S02]  /*2cf0*/  UISETP.GE.U32.AND UP0, UPT, UR20, 0x3, UPT ;  /* 0x000000031400788c */ /* 0x000fe4000bf06070 */
[----:B------:R-:W-:-:S07]  /*2d00*/  UISETP.NE.AND UP1, UPT, UR9, URZ, UPT ;  /* 0x000000ff0900728c */ /* 0x000fce000bf25270 */
[----:B------:R-:W-:Y:S05]  /*2d10*/  BRA.U !UP0, `(.L_x_26) ;  /* 0x0000000108647547 */ /* 0x000fea000b800000 */
[----:B-1----:R-:W1:Y:S01]  /*2d20*/  LDC.64 R8, c[0x0][0x390] ;  /* 0x0000e400ff087b82 */ /* 0x002e620000000a00 */
[C---:B------:R-:W-:Y:S02]  /*2d30*/  IADD3 R11, PT, PT, R6.reuse, UR6, RZ ;  /* 0x00000006060b7c10 */ /* 0x040fe4000fffe0ff */
[----:B------:R-:W-:-:S05]  /*2d40*/  LEA R10, R6, UR16, 0x2 ;  /* 0x00000010060a7c11 */ /* 0x000fca000f8e10ff */
[----:B------:R-:W0:Y:S04]  /*2d50*/  LDL R16, [R10+0x8] ;  /* 0x000008000a107983 */ /* 0x000e280000100800 */
[----:B------:R-:W3:Y:S04]  /*2d60*/  LDL R12, [R10] ;  /* 0x000000000a0c7983 */ /* 0x000ee80000100800 */
[----:B------:R-:W4:Y:S04]  /*2d70*/  LDL R14, [R10+0x4] ;  /* 0x000004000a0e7983 */ /* 0x000f280000100800 */
[----:B------:R-:W5:Y:S01]  /*2d80*/  LDL R18, [R10+0xc] ;  /* 0x00000c000a127983 */ /* 0x000f620000100800 */
[----:B-1----:R-:W-:-:S05]  /*2d90*/  IMAD.WIDE R8, R11, 0x2, R8 ;  /* 0x000000020b087825 */ /* 0x002fca00078e0208 */
[----:B------:R-:W2:Y:S04]  /*2da0*/  LDG.E.U16.CONSTANT R15, desc[UR12][R8.64+0x4] ;  /* 0x0000040c080f7981 */ /* 0x000ea8000c1e9500 */
[----:B------:R-:W3:Y:S04]  /*2db0*/  LDG.E.U16.CONSTANT R11, desc[UR12][R8.64] ;  /* 0x0000000c080b7981 */ /* 0x000ee8000c1e9500 */
[----:B------:R-:W4:Y:S04]  /*2dc0*/  LDG.E.U16.CONSTANT R13, desc[UR12][R8.64+0x2] ;  /* 0x0000020c080d7981 */ /* 0x000f28000c1e9500 */
[----:B------:R-:W5:Y:S01]  /*2dd0*/  LDG.E.U16.CONSTANT R17, desc[UR12][R8.64+0x6] ;  /* 0x0000060c08117981 */ /* 0x000f62000c1e9500 */
[----:B------:R-:W-:Y:S01]  /*2de0*/  IADD3 R6, PT, PT, R6, 0x4, RZ ;  /* 0x0000000406067810 */ /* 0x000fe20007ffe0ff */
[----:B--2---:R-:W-:-:S02]  /*2df0*/  HADD2.F32 R15, -RZ, R15.H0_H0 ;  /* 0x2000000fff0f7230 */ /* 0x004fc40000004100 */
[----:B---3--:R-:W-:Y:S02]  /*2e00*/  HADD2.F32 R11, -RZ, R11.H0_H0 ;  /* 0x2000000bff0b7230 */ /* 0x008fe40000004100 */
[----:B----4-:R-:W-:Y:S02]  /*2e10*/  HADD2.F32 R13, -RZ, R13.H0_H0 ;  /* 0x2000000dff0d7230 */ /* 0x010fe40000004100 */
[----:B-----5:R-:W-:Y:S02]  /*2e20*/  HADD2.F32 R17, -RZ, R17.H0_H0 ;  /* 0x20000011ff117230 */ /* 0x020fe40000004100 */
[C---:B0-----:R-:W-:Y:S01]  /*2e30*/  FFMA R9, R7.reuse, R15, R16 ;  /* 0x0000000f07097223 */ /* 0x041fe20000000010 */
[C---:B------:R-:W-:Y:S01]  /*2e40*/  FFMA R11, R7.reuse, R11, R12 ;  /* 0x0000000b070b7223 */ /* 0x040fe2000000000c */
[C---:B------:R-:W-:Y:S01]  /*2e50*/  FFMA R13, R7.reuse, R13, R14 ;  /* 0x0000000d070d7223 */ /* 0x040fe2000000000e */
[----:B------:R-:W-:Y:S02]  /*2e60*/  FFMA R15, R7, R17, R18 ;  /* 0x00000011070f7223 */ /* 0x000fe40000000012 */
[----:B------:R3:W-:Y:S04]  /*2e70*/  STL [R10+0x8], R9 ;  /* 0x000008090a007387 */ /* 0x0007e80000100800 */
[----:B------:R3:W-:Y:S04]  /*2e80*/  STL [R10], R11 ;  /* 0x0000000b0a007387 */ /* 0x0007e80000100800 */
[----:B------:R3:W-:Y:S04]  /*2e90*/  STL [R10+0x4], R13 ;  /* 0x0000040d0a007387 */ /* 0x0007e80000100800 */
[----:B------:R3:W-:Y:S02]  /*2ea0*/  STL [R10+0xc], R15 ;  /* 0x00000c0f0a007387 */ /* 0x0007e40000100800 */
.L_x_26:
[----:B------:R-:W-:Y:S05]  /*2eb0*/  BRA.U !UP1, `(.L_x_24) ;  /* 0x00000001095c7547 */ /* 0x000fea000b800000 */
[----:B-1-3--:R-:W1:Y:S01]  /*2ec0*/  LDC.64 R8, c[0x0][0x390] ;  /* 0x0000e400ff087b82 */ /* 0x00ae620000000a00 */
[C---:B------:R-:W-:Y:S02]  /*2ed0*/  IADD3 R11, PT, PT, R6.reuse, UR6, RZ ;  /* 0x00000006060b7c10 */ /* 0x040fe4000fffe0ff */
[----:B------:R-:W-:-:S05]  /*2ee0*/  LEA R10, R6, UR16, 0x2 ;  /* 0x00000010060a7c11 */ /* 0x000fca000f8e10ff */
[----:B------:R-:W0:Y:S01]  /*2ef0*/  LDL R12, [R10] ;  /* 0x000000000a0c7983 */ /* 0x000e220000100800 */
[----:B-1----:R-:W-:-:S05]  /*2f00*/  IMAD.WIDE R8, R11, 0x2, R8 ;  /* 0x000000020b087825 */ /* 0x002fca00078e0208 */
[----:B------:R-:W3:Y:S01]  /*2f10*/  LDG.E.U16.CONSTANT R6, desc[UR12][R8.64] ;  /* 0x0000000c08067981 */ /* 0x000ee2000c1e9500 */
[----:B------:R-:W-:Y:S01]  /*2f20*/  UISETP.NE.AND UP0, UPT, UR9, 0x1, UPT ;  /* 0x000000010900788c */ /* 0x000fe2000bf05270 */
[----:B---3--:R-:W-:-:S05]  /*2f30*/  HADD2.F32 R6, -RZ, R6.H0_H0 ;  /* 0x20000006ff067230 */ /* 0x008fca0000004100 */
[----:B0-----:R-:W-:-:S05]  /*2f40*/  FFMA R11, R7, R6, R12 ;  /* 0x00000006070b7223 */ /* 0x001fca000000000c */
[----:B------:R4:W-:Y:S01]  /*2f50*/  STL [R10], R11 ;  /* 0x0000000b0a007387 */ /* 0x0009e20000100800 */
[----:B------:R-:W-:Y:S05]  /*2f60*/  BRA.U !UP0, `(.L_x_24) ;  /* 0x0000000108307547 */ /* 0x000fea000b800000 */
[----:B------:R-:W-:Y:S01]  /*2f70*/  UISETP.NE.AND UP0, UPT, UR9, 0x2, UPT ;  /* 0x000000020900788c */ /* 0x000fe2000bf05270 */
[----:B------:R-:W3:Y:S04]  /*2f80*/  LDG.E.U16.CONSTANT R6, desc[UR12][R8.64+0x2] ;  /* 0x0000020c08067981 */ /* 0x000ee8000c1e9500 */
[----:B------:R-:W5:Y:S01]  /*2f90*/  LDL R14, [R10+0x4] ;  /* 0x000004000a0e7983 */ /* 0x000f620000100800 */
[----:B------:R-:W-:-:S13]  /*2fa0*/  PLOP3.LUT P0, PT, PT, PT, UP0, 0x80, 0x8 ;  /* 0x000000000008781c */ /* 0x000fda0003f0f008 */
[----:B----4-:R-:W4:Y:S04]  /*2fb0*/  @P0 LDG.E.U16.CONSTANT R11, desc[UR12][R8.64+0x4] ;  /* 0x0000040c080b0981 */ /* 0x010f28000c1e9500 */
[----:B------:R-:W2:Y:S01]  /*2fc0*/  @P0 LDL R13, [R10+0x8] ;  /* 0x000008000a0d0983 */ /* 0x000ea20000100800 */
[----:B---3--:R-:W-:Y:S02]  /*2fd0*/  HADD2.F32 R6, -RZ, R6.H0_H0 ;  /* 0x20000006ff067230 */ /* 0x008fe40000004100 */
[----:B----4-:R-:W-:-:S03]  /*2fe0*/  @P0 HADD2.F32 R12, -RZ, R11.H0_H0 ;  /* 0x2000000bff0c0230 */ /* 0x010fc60000004100 */
[C---:B-----5:R-:W-:Y:S02]  /*2ff0*/  FFMA R11, R7.reuse, R6, R14 ;  /* 0x00000006070b7223 */ /* 0x060fe4000000000e */
[----:B--2---:R-:W-:-:S03]  /*3000*/  @P0 FFMA R7, R7, R12, R13 ;  /* 0x0000000c07070223 */ /* 0x004fc6000000000d */
[----:B------:R0:W-:Y:S04]  /*3010*/  STL [R10+0x4], R11 ;  /* 0x0000040b0a007387 */ /* 0x0001e80000100800 */
[----:B------:R0:W-:Y:S02]  /*3020*/  @P0 STL [R10+0x8], R7 ;  /* 0x000008070a000387 */ /* 0x0001e40000100800 */
.L_x_24:
[----:B------:R-:W-:Y:S05]  /*3030*/  @!P1 BRA `(.L_x_27) ;  /* 0xfffffff4001c9947 */ /* 0x000fea000383ffff */
.L_x_21:
[----:B------:R-:W5:Y:S01]  /*3040*/  LDCU UR5, c[0x0][0x3a8] ;  /* 0x00007500ff0577ac */ /* 0x000f620008000800 */
[C---:B------:R-:W-:Y:S02]  /*3050*/  R2UR UR4, R0.reuse ;  /* 0x00000000000472ca */ /* 0x040fe400000e0000 */
[----:B------:R-:W-:Y:S02]  /*3060*/  IADD3 R25, PT, PT, R25, 0x1, RZ ;  /* 0x0000000119197810 */ /* 0x000fe40007ffe0ff */
[----:B01----:R-:W-:Y:S01]  /*3070*/  MOV R12, R5 ;  /* 0x00000005000c7202 */ /* 0x003fe20000000f00 */
[----:B------:R-:W-:Y:S01]  /*3080*/  BAR.SYNC.DEFER_BLOCKING 0x0 ;  /* 0x0000000000007b1d */ /* 0x000fe20000010000 */
[----:B-----5:R-:W-:-:S13]  /*3090*/  ISETP.GE.AND P0, PT, R0, UR5, PT ;  /* 0x0000000500007c0c */ /* 0x020fda000bf06270 */
[----:B------:R-:W-:Y:S05]  /*30a0*/  @!P0 BRA `(.L_x_28) ;  /* 0xffffffd0008c8947 */ /* 0x000fea000383ffff */
.L_x_0:
[----:B------:R-:W-:Y:S02]  /*30b0*/  UISETP.GE.AND UP0, UPT, UR15, 0x1, UPT ;  /* 0x000000010f00788c */ /* 0x000fe4000bf06270 */
[----:B------:R-:W-:-:S04]  /*30c0*/  MOV R0, UR15 ;  /* 0x0000000f00007c02 */ /* 0x000fc80008000f00 */
[----:B------:R-:W-:-:S13]  /*30d0*/  PLOP3.LUT P0, PT, PT, PT, UP0, 0x80, 0x8 ;  /* 0x000000000008781c */ /* 0x000fda0003f0f008 */
[----:B------:R-:W-:Y:S05]  /*30e0*/  @!P0 EXIT ;  /* 0x000000000000894d */ /* 0x000fea0003800000 */
[----:B------:R-:W-:Y:S01]  /*30f0*/  UISETP.GE.U32.AND UP0, UPT, UR15, 0x10, UPT ;  /* 0x000000100f00788c */ /* 0x000fe2000bf06070 */
[----:B------:R-:W-:Y:S01]  /*3100*/  IMAD R27, R27, R0, UR7 ;  /* 0x000000071b1b7e24 */ /* 0x000fe2000f8e0200 */
[----:B------:R-:W-:Y:S01]  /*3110*/  ULOP3.LUT UR9, UR15, 0xf, URZ, 0xc0, !UPT ;  /* 0x0000000f0f097892 */ /* 0x000fe2000f8ec0ff */
[----:B------:R-:W-:-:S06]  /*3120*/  UMOV UR4, URZ ;  /* 0x000000ff00047c82 */ /* 0x000fcc0008000000 */
[----:B------:R-:W-:Y:S05]  /*3130*/  BRA.U !UP0, `(.L_x_29) ;  /* 0x0000000d08b47547 */ /* 0x000fea000b800000 */
[----:B------:R-:W0:Y:S01]  /*3140*/  LDCU.64 UR6, c[0x0][0x398] ;  /* 0x00007300ff0677ac */ /* 0x000e220008000a00 */
[----:B------:R-:W-:Y:S01]  /*3150*/  MOV R2, R27 ;  /* 0x0000001b00027202 */ /* 0x000fe20000000f00 */
[----:B------:R-:W-:-:S04]  /*3160*/  ULOP3.LUT UR4, UR15, 0x7ffffff0, URZ, 0xc0, !UPT ;  /* 0x7ffffff00f047892 */ /* 0x000fc8000f8ec0ff */
[----:B------:R-:W-:Y:S02]  /*3170*/  UIADD3 UR8, UPT, UPT, -UR4, URZ, URZ ;  /* 0x000000ff04087290 */ /* 0x000fe4000fffe1ff */
[----:B0-----:R-:W-:-:S04]  /*3180*/  UIADD3 UR5, UP0, UPT, UR6, 0x10, URZ ;  /* 0x0000001006057890 */ /* 0x001fc8000ff1e0ff */
[----:B------:R-:W-:-:S12]  /*3190*/  UIADD3.X UR6, UPT, UPT, URZ, UR7, URZ, UP0, !UPT ;  /* 0x00000007ff067290 */ /* 0x000fd800087fe4ff */
.L_x_46:
[----:B--2---:R-:W2:Y:S01]  /*31a0*/  LDL.128 R4, [R3+-0x20] ;  /* 0xffffe00003047983 */ /* 0x004ea20000100c00 */
[----:B0--3--:R-:W0:Y:S01]  /*31b0*/  MUFU.RCP R9, R26 ;  /* 0x0000001a00097308 */ /* 0x009e220000001000 */
[----:B----4-:R-:W-:Y:S01]  /*31c0*/  MOV R8, UR5 ;  /* 0x0000000500087c02 */ /* 0x010fe20008000f00 */
[----:B0-----:R-:W-:-:S04]  /*31d0*/  FFMA R0, R9, -R26, 1 ;  /* 0x3f80000009007423 */ /* 0x001fc8000000081a */
[----:B------:R-:W-:Y:S01]  /*31e0*/  FFMA R11, R9, R0, R9 ;  /* 0x00000000090b7223 */ /* 0x000fe20000000009 */
[----:B------:R-:W-:-:S03]  /*31f0*/  MOV R9, UR6 ;  /* 0x0000000600097c02 */ /* 0x000fc60008000f00 */
[----:B------:R-:W-:Y:S01]  /*3200*/  IMAD.WIDE R8, R2, 0x2, R8 ;  /* 0x0000000202087825 */ /* 0x000fe200078e0208 */
[----:B--2---:R-:W0:Y:S03]  /*3210*/  FCHK P0, R4, R26 ;  /* 0x0000001a04007302 */ /* 0x004e260000000000 */
[----:B------:R-:W-:-:S04]  /*3220*/  FFMA R13, R4, R11, RZ ;  /* 0x0000000b040d7223 */ /* 0x000fc800000000ff */
[----:B------:R-:W-:-:S04]  /*3230*/  FFMA R0, R13, -R26, R4 ;  /* 0x8000001a0d007223 */ /* 0x000fc80000000004 */
[----:B------:R-:W-:Y:S01]  /*3240*/  FFMA R0, R11, R0, R13 ;  /* 0x000000000b007223 */ /* 0x000fe2000000000d */
[----:B0-----:R-:W-:Y:S06]  /*3250*/  @!P0 BRA `(.L_x_30) ;  /* 0x0000000000088947 */ /* 0x001fec0003800000 */
[----:B------:R-:W-:-:S07]  /*3260*/  MOV R10, 0x3280 ;  /* 0x00003280000a7802 */ /* 0x000fce0000000f00 */
[----:B------:R-:W-:Y:S05]  /*3270*/  CALL.REL.NOINC `($__internal_0_$__cuda_sm3x_div_rn_noftz_f32_slowpath) ;  /* 0x0000001800e87944 */ /* 0x000fea0003c00000 */
.L_x_30:
[----:B------:R-:W0:Y:S01]  /*3280*/  MUFU.RCP R11, R26 ;  /* 0x0000001a000b7308 */ /* 0x000e220000001000 */
[----:B------:R-:W-:-:S04]  /*3290*/  F2FP.F16.F32.PACK_AB R0, RZ, R0 ;  /* 0x00000000ff00723e */ /* 0x000fc800000000ff */
[----:B------:R-:W-:-:S03]  /*32a0*/  PRMT R4, R0, 0x7610, R4 ;  /* 0x0000761000047816 */ /* 0x000fc60000000004 */
[----:B------:R-:W1:Y:S02]  /*32b0*/  FCHK P0, R5, R26 ;  /* 0x0000001a05007302 */ /* 0x000e640000000000 */
[----:B------:R2:W-:Y:S01]  /*32c0*/  STG.E.U16 desc[UR12][R8.64+-0x10], R4 ;  /* 0xfffff00408007986 */ /* 0x0005e2000c10150c */
[----:B0-----:R-:W-:-:S04]  /*32d0*/  FFMA R0, R11, -R26, 1 ;  /* 0x3f8000000b007423 */ /* 0x001fc8000000081a */
[----:B------:R-:W-:-:S04]  /*32e0*/  FFMA R13, R11, R0, R11 ;  /* 0x000000000b0d7223 */ /* 0x000fc8000000000b */
[----:B------:R-:W-:-:S04]  /*32f0*/  FFMA R0, R5, R13, RZ ;  /* 0x0000000d05007223 */ /* 0x000fc800000000ff */
[----:B------:R-:W-:-:S04]  /*3300*/  FFMA R11, R0, -R26, R5 ;  /* 0x8000001a000b7223 */ /* 0x000fc80000000005 */
[----:B------:R-:W-:Y:S01]  /*3310*/  FFMA R0, R13, R11, R0 ;  /* 0x0000000b0d007223 */ /* 0x000fe20000000000 */
[----:B-12---:R-:W-:Y:S06]  /*3320*/  @!P0 BRA `(.L_x_31) ;  /* 0x00000000000c8947 */ /* 0x006fec0003800000 */
[----:B------:R-:W-:Y:S02]  /*3330*/  MOV R4, R5 ;  /* 0x0000000500047202 */ /* 0x000fe40000000f00 */
[----:B------:R-:W-:-:S07]  /*3340*/  MOV R10, 0x3360 ;  /* 0x00003360000a7802 */ /* 0x000fce0000000f00 */
[----:B------:R-:W-:Y:S05]  /*3350*/  CALL.REL.NOINC `($__internal_0_$__cuda_sm3x_div_rn_noftz_f32_slowpath) ;  /* 0x0000001800b07944 */ /* 0x000fea0003c00000 */
.L_x_31:
        /* <DEDUP_REMOVED lines=14> */
.L_x_32:
        /* <DEDUP_REMOVED lines=14> */
.L_x_33:
[----:B------:R-:W2:Y:S01]  /*3520*/  LDL.128 R4, [R3+-0x10] ;  /* 0xfffff00003047983 */ /* 0x000ea20000100c00 */
[----:B------:R-:W0:Y:S01]  /*3530*/  MUFU.RCP R11, R26 ;  /* 0x0000001a000b7308 */ /* 0x000e220000001000 */
[----:B------:R-:W-:-:S04]  /*3540*/  F2FP.F16.F32.PACK_AB R0, RZ, R0 ;  /* 0x00000000ff00723e */ /* 0x000fc800000000ff */
[----:B------:R-:W-:-:S05]  /*3550*/  PRMT R10, R0, 0x7610, R10 ;  /* 0x00007610000a7816 */ /* 0x000fca000000000a */
[----:B------:R1:W-:Y:S01]  /*3560*/  STG.E.U16 desc[UR12][R8.64+-0xa], R10 ;  /* 0xfffff60a08007986 */ /* 0x0003e2000c10150c */
[----:B0-----:R-:W-:-:S04]  /*3570*/  FFMA R0, R11, -R26, 1 ;  /* 0x3f8000000b007423 */ /* 0x001fc8000000081a */
[----:B------:R-:W-:Y:S01]  /*3580*/  FFMA R11, R11, R0, R11 ;  /* 0x000000000b0b7223 */ /* 0x000fe2000000000b */
[----:B--2---:R-:W0:Y:S03]  /*3590*/  FCHK P0, R4, R26 ;  /* 0x0000001a04007302 */ /* 0x004e260000000000 */
[----:B------:R-:W-:-:S04]  /*35a0*/  FFMA R13, R11, R4, RZ ;  /* 0x000000040b0d7223 */ /* 0x000fc800000000ff */
[----:B------:R-:W-:-:S04]  /*35b0*/  FFMA R0, R13, -R26, R4 ;  /* 0x8000001a0d007223 */ /* 0x000fc80000000004 */
[----:B------:R-:W-:Y:S01]  /*35c0*/  FFMA R0, R11, R0, R13 ;  /* 0x000000000b007223 */ /* 0x000fe2000000000d */
[----:B01----:R-:W-:Y:S06]  /*35d0*/  @!P0 BRA `(.L_x_34) ;  /* 0x0000000000088947 */ /* 0x003fec0003800000 */
[----:B------:R-:W-:-:S07]  /*35e0*/  MOV R10, 0x3600 ;  /* 0x00003600000a7802 */ /* 0x000fce0000000f00 */
[----:B------:R-:W-:Y:S05]  /*35f0*/  CALL.REL.NOINC `($__internal_0_$__cuda_sm3x_div_rn_noftz_f32_slowpath) ;  /* 0x0000001800087944 */ /* 0x000fea0003c00000 */
.L_x_34:
        /* <DEDUP_REMOVED lines=14> */
.L_x_35:
        /* <DEDUP_REMOVED lines=14> */
.L_x_36:
        /* <DEDUP_REMOVED lines=14> */
.L_x_37:
[----:B------:R-:W2:Y:S01]  /*38a0*/  LDL.128 R4, [R3] ;  /* 0x0000000003047983 */ /* 0x000ea20000100c00 */
        /* <DEDUP_REMOVED lines=13> */
.L_x_38:
        /* <DEDUP_REMOVED lines=14> */
.L_x_39:
        /* <DEDUP_REMOVED lines=14> */
.L_x_40:
        /* <DEDUP_REMOVED lines=14> */
.L_x_41:
[----:B------:R-:W2:Y:S01]  /*3c20*/  LDL.128 R4, [R3+0x10] ;  /* 0x0000100003047983 */ /* 0x000ea20000100c00 */
        /* <DEDUP_REMOVED lines=13> */
.L_x_42:
        /* <DEDUP_REMOVED lines=14> */
.L_x_43:
        /* <DEDUP_REMOVED lines=14> */
.L_x_44:
        /* <DEDUP_REMOVED lines=14> */
.L_x_45:
[----:B------:R-:W-:Y:S01]  /*3fa0*/  F2FP.F16.F32.PACK_AB R0, RZ, R0 ;  /* 0x00000000ff00723e */ /* 0x000fe200000000ff */
[----:B------:R-:W-:Y:S01]  /*3fb0*/  UIADD3 UR8, UPT, UPT, UR8, 0x10, URZ ;  /* 0x0000001008087890 */ /* 0x000fe2000fffe0ff */
[----:B------:R-:W-:Y:S02]  /*3fc0*/  IADD3 R3, PT, PT, R3, 0x40, RZ ;  /* 0x0000004003037810 */ /* 0x000fe40007ffe0ff */
[----:B------:R-:W-:Y:S01]  /*3fd0*/  IADD3 R2, PT, PT, R2, 0x10, RZ ;  /* 0x0000001002027810 */ /* 0x000fe20007ffe0ff */
[----:B------:R0:W-:Y:S01]  /*3fe0*/  STG.E.U16 desc[UR12][R8.64+0xe], R0 ;  /* 0x00000e0008007986 */ /* 0x0001e2000c10150c */
[----:B------:R-:W-:-:S09]  /*3ff0*/  UISETP.NE.AND UP0, UPT, UR8, URZ, UPT ;  /* 0x000000ff0800728c */ /* 0x000fd2000bf05270 */
[----:B------:R-:W-:Y:S05]  /*4000*/  BRA.U UP0, `(.L_x_46) ;  /* 0xfffffff100647547 */ /* 0x000fea000b83ffff */
.L_x_29:
[----:B------:R-:W-:-:S13]  /*4010*/  ISETP.NE.AND P0, PT, RZ, UR9, PT ;  /* 0x00000009ff007c0c */ /* 0x000fda000bf05270 */
[----:B------:R-:W-:Y:S05]  /*4020*/  @!P0 EXIT ;  /* 0x000000000000894d */ /* 0x000fea0003800000 */
[----:B------:R-:W1:Y:S01]  /*4030*/  LDCU UR5, c[0x0][0x3ac] ;  /* 0x00007580ff0577ac */ /* 0x000e620008000800 */
[----:B------:R-:W-:Y:S02]  /*4040*/  UISETP.GE.U32.AND UP0, UPT, UR9, 0x8, UPT ;  /* 0x000000080900788c */ /* 0x000fe4000bf06070 */
[----:B-1----:R-:W-:-:S07]  /*4050*/  ULOP3.LUT UR5, UR5, 0x7, URZ, 0xc0, !UPT ;  /* 0x0000000705057892 */ /* 0x002fce000f8ec0ff */
[----:B------:R-:W-:Y:S05]  /*4060*/  BRA.U !UP0, `(.L_x_47) ;  /* 0x0000000508ec7547 */ /* 0x000fea000b800000 */
[----:B------:R-:W-:-:S09]  /*4070*/  ULEA UR6, UR4, UR16, 0x2 ;  /* 0x0000001004067291 */ /* 0x000fd2000f8e10ff */
[----:B--2---:R-:W2:Y:S01]  /*4080*/  LDL R4, [UR6] ;  /* 0x00000006ff047983 */ /* 0x004ea20008100800 */
[----:B------:R-:W0:Y:S02]  /*4090*/  MUFU.RCP R3, R26 ;  /* 0x0000001a00037308 */ /* 0x000e240000001000 */
[----:B0-----:R-:W-:-:S04]  /*40a0*/  FFMA R0, R3, -R26, 1 ;  /* 0x3f80000003007423 */ /* 0x001fc8000000081a */
[----:B------:R-:W-:Y:S02]  /*40b0*/  FFMA R0, R3, R0, R3 ;  /* 0x0000000003007223 */ /* 0x000fe40000000003 */
[----:B--2---:R-:W0:Y:S02]  /*40c0*/  FCHK P0, R4, R26 ;  /* 0x0000001a04007302 */ /* 0x004e240000000000 */
[----:B------:R-:W-:-:S04]  /*40d0*/  FFMA R3, R0, R4, RZ ;  /* 0x0000000400037223 */ /* 0x000fc800000000ff */
[----:B------:R-:W-:-:S04]  /*40e0*/  FFMA R2, R3, -R26, R4 ;  /* 0x8000001a03027223 */ /* 0x000fc80000000004 */
[----:B------:R-:W-:Y:S01]  /*40f0*/  FFMA R0, R0, R2, R3 ;  /* 0x0000000200007223 */ /* 0x000fe20000000003 */
[----:B0-----:R-:W-:Y:S06]  /*4100*/  @!P0 BRA `(.L_x_48) ;  /* 0x0000000000088947 */ /* 0x001fec0003800000 */
[----:B---34-:R-:W-:-:S07]  /*4110*/  MOV R10, 0x4130 ;  /* 0x00004130000a7802 */ /* 0x018fce0000000f00 */
[----:B------:R-:W-:Y:S05]  /*4120*/  CALL.REL.NOINC `($__internal_0_$__cuda_sm3x_div_rn_noftz_f32_slowpath) ;  /* 0x0000000c003c7944 */ /* 0x000fea0003c00000 */
.L_x_48:
[----:B------:R-:W2:Y:S01]  /*4130*/  LDL R6, [UR6+0x4] ;  /* 0x00000406ff067983 */ /* 0x000ea20008100800 */
[----:B------:R-:W0:Y:S01]  /*4140*/  LDC.64 R2, c[0x0][0x398] ;  /* 0x0000e600ff027b82 */ /* 0x000e220000000a00 */
[----:B------:R-:W1:Y:S01]  /*4150*/  MUFU.RCP R7, R26 ;  /* 0x0000001a00077308 */ /* 0x000e620000001000 */
[----:B------:R-:W-:Y:S02]  /*4160*/  IADD3 R5, PT, PT, R27, UR4, RZ ;  /* 0x000000041b057c10 */ /* 0x000fe4000fffe0ff */
[----:B------:R-:W-:-:S04]  /*4170*/  F2FP.F16.F32.PACK_AB R0, RZ, R0 ;  /* 0x00000000ff00723e */ /* 0x000fc800000000ff */
[----:B---34-:R-:W-:Y:S01]  /*4180*/  PRMT R8, R0, 0x7610, R8 ;  /* 0x0000761000087816 */ /* 0x018fe20000000008 */
[----:B-1----:R-:W-:-:S04]  /*4190*/  FFMA R0, R7, -R26, 1 ;  /* 0x3f80000007007423 */ /* 0x002fc8000000081a */
[----:B------:R-:W-:Y:S01]  /*41a0*/  FFMA R0, R7, R0, R7 ;  /* 0x0000000007007223 */ /* 0x000fe20000000007 */
[----:B0-----:R-:W-:-:S05]  /*41b0*/  IMAD.WIDE R2, R5, 0x2, R2 ;  /* 0x0000000205027825 */ /* 0x001fca00078e0202 */
[----:B------:R0:W-:Y:S01]  /*41c0*/  STG.E.U16 desc[UR12][R2.64], R8 ;  /* 0x0000000802007986 */ /* 0x0001e2000c10150c */
[----:B--2---:R-:W1:Y:S01]  /*41d0*/  FCHK P0, R6, R26 ;  /* 0x0000001a06007302 */ /* 0x004e620000000000 */
[----:B------:R-:W-:-:S04]  /*41e0*/  FFMA R5, R0, R6, RZ ;  /* 0x0000000600057223 */ /* 0x000fc800000000ff */
[----:B------:R-:W-:-:S04]  /*41f0*/  FFMA R4, R5, -R26, R6 ;  /* 0x8000001a05047223 */ /* 0x000fc80000000006 */
[----:B------:R-:W-:Y:S01]  /*4200*/  FFMA R0, R0, R4, R5 ;  /* 0x0000000400007223 */ /* 0x000fe20000000005 */
[----:B01----:R-:W-:Y:S06]  /*4210*/  @!P0 BRA `(.L_x_49) ;  /* 0x00000000000c8947 */ /* 0x003fec0003800000 */
[----:B------:R-:W-:Y:S02]  /*4220*/  MOV R4, R6 ;  /* 0x0000000600047202 */ /* 0x000fe40000000f00 */
[----:B------:R-:W-:-:S07]  /*4230*/  MOV R10, 0x4250 ;  /* 0x00004250000a7802 */ /* 0x000fce0000000f00 */
[----:B------:R-:W-:Y:S05]  /*4240*/  CALL.REL.NOINC `($__internal_0_$__cuda_sm3x_div_rn_noftz_f32_slowpath) ;  /* 0x0000000800f47944 */ /* 0x000fea0003c00000 */
.L_x_49:
[----:B------:R-:W2:Y:S01]  /*4250*/  LDL R6, [UR6+0x8] ;  /* 0x00000806ff067983 */ /* 0x000ea20008100800 */
        /* <DEDUP_REMOVED lines=11> */
[----:B------:R-:W-:Y:S02]  /*4310*/  MOV R4, R6 ;  /* 0x0000000600047202 */ /* 0x000fe40000000f00 */
[----:B------:R-:W-:-:S07]  /*4320*/  MOV R10, 0x4340 ;  /* 0x00004340000a7802 */ /* 0x000fce0000000f00 */
[----:B------:R-:W-:Y:S05]  /*4330*/  CALL.REL.NOINC `($__internal_0_$__cuda_sm3x_div_rn_noftz_f32_slowpath) ;  /* 0x0000000800b87944 */ /* 0x000fea0003c00000 */
.L_x_50:
        /* <DEDUP_REMOVED lines=15> */
.L_x_51:
        /* <DEDUP_REMOVED lines=15> */
.L_x_52:
        /* <DEDUP_REMOVED lines=15> */
.L_x_53:
        /* <DEDUP_REMOVED lines=15> */
.L_x_54:
        /* <DEDUP_REMOVED lines=15> */
.L_x_55:
[----:B------:R-:W-:Y:S01]  /*47f0*/  F2FP.F16.F32.PACK_AB R0, RZ, R0 ;  /* 0x00000000ff00723e */ /* 0x000fe200000000ff */
[----:B------:R-:W-:-:S04]  /*4800*/  UIADD3 UR4, UPT, UPT, UR4, 0x8, URZ ;  /* 0x0000000804047890 */ /* 0x000fc8000fffe0ff */
[----:B------:R1:W-:Y:S08]  /*4810*/  STG.E.U16 desc[UR12][R2.64+0xe], R0 ;  /* 0x00000e0002007986 */ /* 0x0003f0000c10150c */
.L_x_47:
[----:B------:R-:W-:-:S13]  /*4820*/  ISETP.NE.AND P0, PT, RZ, UR5, PT ;  /* 0x00000005ff007c0c */ /* 0x000fda000bf05270 */
[----:B------:R-:W-:Y:S05]  /*4830*/  @!P0 EXIT ;  /* 0x000000000000894d */ /* 0x000fea0003800000 */
[----:B------:R-:W5:Y:S01]  /*4840*/  LDCU UR6, c[0x0][0x3ac] ;  /* 0x00007580ff0677ac */ /* 0x000f620008000800 */
[----:B------:R-:W-:Y:S02]  /*4850*/  UISETP.GE.U32.AND UP0, UPT, UR5, 0x4, UPT ;  /* 0x000000040500788c */ /* 0x000fe4000bf06070 */
[----:B-----5:R-:W-:-:S07]  /*4860*/  ULOP3.LUT UR6, UR6, 0x3, URZ, 0xc0, !UPT ;  /* 0x0000000306067892 */ /* 0x020fce000f8ec0ff */
[----:B------:R-:W-:Y:S05]  /*4870*/  BRA.U !UP0, `(.L_x_56) ;  /* 0x0000000108fc7547 */ /* 0x000fea000b800000 */
[----:B------:R-:W-:-:S09]  /*4880*/  ULEA UR5, UR4, UR16, 0x2 ;  /* 0x0000001004057291 */ /* 0x000fd2000f8e10ff */
[----:B--2---:R-:W2:Y:S01]  /*4890*/  LDL R4, [UR5] ;  /* 0x00000005ff047983 */ /* 0x004ea20008100800 */
[----:B-1----:R-:W0:Y:S02]  /*48a0*/  MUFU.RCP R3, R26 ;  /* 0x0000001a00037308 */ /* 0x002e240000001000 */
        /* <DEDUP_REMOVED lines=9> */
.L_x_57:
        /* <DEDUP_REMOVED lines=18> */
.L_x_58:
        /* <DEDUP_REMOVED lines=15> */
.L_x_59:
        /* <DEDUP_REMOVED lines=15> */
.L_x_60:
[----:B------:R-:W-:Y:S01]  /*4c40*/  F2FP.F16.F32.PACK_AB R0, RZ, R0 ;  /* 0x00000000ff00723e */ /* 0x000fe200000000ff */
[----:B------:R-:W-:-:S04]  /*4c50*/  UIADD3 UR4, UPT, UPT, UR4, 0x4, URZ ;  /* 0x0000000404047890 */ /* 0x000fc8000fffe0ff */
[----:B------:R0:W-:Y:S08]  /*4c60*/  STG.E.U16 desc[UR12][R2.64+0x6], R0 ;  /* 0x0000060002007986 */ /* 0x0001f0000c10150c */
.L_x_56:
[----:B------:R-:W-:-:S13]  /*4c70*/  ISETP.NE.AND P0, PT, RZ, UR6, PT ;  /* 0x00000006ff007c0c */ /* 0x000fda000bf05270 */
[----:B------:R-:W-:Y:S05]  /*4c80*/  @!P0 EXIT ;  /* 0x000000000000894d */ /* 0x000fea0003800000 */
[----:B01----:R-:W0:Y:S01]  /*4c90*/  LDC.64 R2, c[0x0][0x398] ;  /* 0x0000e600ff027b82 */ /* 0x003e220000000a00 */
[----:B------:R-:W-:Y:S01]  /*4ca0*/  IADD3 R27, PT, PT, R27, UR4, RZ ;  /* 0x000000041b1b7c10 */ /* 0x000fe2000fffe0ff */
[----:B------:R-:W-:Y:S02]  /*4cb0*/  UIMAD UR7, UR4, 0x4, UR16 ;  /* 0x00000004040778a4 */ /* 0x000fe4000f8e0210 */
[----:B------:R-:W-:-:S12]  /*4cc0*/  UIADD3 UR5, UPT, UPT, -UR6, URZ, URZ ;  /* 0x000000ff06057290 */ /* 0x000fd8000fffe1ff */
.L_x_62:
[----:B---34-:R-:W3:Y:S01]  /*4cd0*/  LDL R8, [UR7] ;  /* 0x00000007ff087983 */ /* 0x018ee20008100800 */
[----:B-1----:R-:W1:Y:S01]  /*4ce0*/  MUFU.RCP R5, R26 ;  /* 0x0000001a00057308 */ /* 0x002e620000001000 */
[----:B------:R-:W-:Y:S01]  /*4cf0*/  UIADD3 UR5, UPT, UPT, UR5, 0x1, URZ ;  /* 0x0000000105057890 */ /* 0x000fe2000fffe0ff */
[----:B0-----:R-:W-:-:S03]  /*4d00*/  IMAD.WIDE R6, R27, 0x2, R2 ;  /* 0x000000021b067825 */ /* 0x001fc600078e0202 */
[----:B------:R-:W-:Y:S01]  /*4d10*/  UISETP.NE.AND UP0, UPT, UR5, URZ, UPT ;  /* 0x000000ff0500728c */ /* 0x000fe2000bf05270 */
[----:B-1----:R-:W-:-:S04]  /*4d20*/  FFMA R0, R5, -R26, 1 ;  /* 0x3f80000005007423 */ /* 0x002fc8000000081a */
[----:B------:R-:W-:Y:S01]  /*4d30*/  FFMA R0, R5, R0, R5 ;  /* 0x0000000005007223 */ /* 0x000fe20000000005 */
[----:B---3--:R-:W0:Y:S03]  /*4d40*/  FCHK P0, R8, R26 ;  /* 0x0000001a08007302 */ /* 0x008e260000000000 */
[----:B------:R-:W-:-:S04]  /*4d50*/  FFMA R5, R0, R8, RZ ;  /* 0x0000000800057223 */ /* 0x000fc800000000ff */
[----:B--2---:R-:W-:-:S04]  /*4d60*/  FFMA R4, R5, -R26, R8 ;  /* 0x8000001a05047223 */ /* 0x004fc80000000008 */
[----:B------:R-:W-:Y:S01]  /*4d70*/  FFMA R0, R0, R4, R5 ;  /* 0x0000000400007223 */ /* 0x000fe20000000005 */
[----:B0-----:R-:W-:Y:S06]  /*4d80*/  @!P0 BRA `(.L_x_61) ;  /* 0x00000000000c8947 */ /* 0x001fec0003800000 */
[----:B------:R-:W-:Y:S02]  /*4d90*/  MOV R4, R8 ;  /* 0x0000000800047202 */ /* 0x000fe40000000f00 */
[----:B------:R-:W-:-:S07]  /*4da0*/  MOV R10, 0x4dc0 ;  /* 0x00004dc0000a7802 */ /* 0x000fce0000000f00 */
[----:B------:R-:W-:Y:S05]  /*4db0*/  CALL.REL.NOINC `($__internal_0_$__cuda_sm3x_div_rn_noftz_f32_slowpath) ;  /* 0x0000000000187944 */ /* 0x000fea0003c00000 */
.L_x_61:
[----:B------:R-:W-:Y:S01]  /*4dc0*/  F2FP.F16.F32.PACK_AB R0, RZ, R0 ;  /* 0x00000000ff00723e */ /* 0x000fe200000000ff */
[----:B------:R-:W-:Y:S01]  /*4dd0*/  UIADD3 UR7, UPT, UPT, UR7, 0x4, URZ ;  /* 0x0000000407077890 */ /* 0x000fe2000fffe0ff */
[----:B------:R-:W-:-:S03]  /*4de0*/  IADD3 R27, PT, PT, R27, 0x1, RZ ;  /* 0x000000011b1b7810 */ /* 0x000fc60007ffe0ff */
[----:B------:R1:W-:Y:S01]  /*4df0*/  STG.E.U16 desc[UR12][R6.64], R0 ;  /* 0x0000000006007986 */ /* 0x0003e2000c10150c */
[----:B------:R-:W-:Y:S07]  /*4e00*/  BRA.U UP0, `(.L_x_62) ;  /* 0xfffffffd00b07547 */ /* 0x000fee000b83ffff */
[----:B------:R-:W-:Y:S05]  /*4e10*/  EXIT ;  /* 0x000000000000794d */ /* 0x000fea0003800000 */
        .weak           $__internal_0_$__cuda_sm3x_div_rn_noftz_f32_slowpath
        .type           $__internal_0_$__cuda_sm3x_div_rn_noftz_f32_slowpath,@function
        .size           $__internal_0_$__cuda_sm3x_div_rn_noftz_f32_slowpath,(.L_x_144 - $__internal_0_$__cuda_sm3x_div_rn_noftz_f32_slowpath)
$__internal_0_$__cuda_sm3x_div_rn_noftz_f32_slowpath:
[----:B------:R-:W-:Y:S02]  /*4e20*/  SHF.R.U32.HI R11, RZ, 0x17, R26 ;  /* 0x00000017ff0b7819 */ /* 0x000fe4000001161a */
[----:B------:R-:W-:Y:S02]  /*4e30*/  SHF.R.U32.HI R0, RZ, 0x17, R4 ;  /* 0x00000017ff007819 */ /* 0x000fe40000011604 */
[----:B------:R-:W-:Y:S02]  /*4e40*/  LOP3.LUT R11, R11, 0xff, RZ, 0xc0, !PT ;  /* 0x000000ff0b0b7812 */ /* 0x000fe400078ec0ff */
[----:B------:R-:W-:Y:S02]  /*4e50*/  LOP3.LUT R0, R0, 0xff, RZ, 0xc0, !PT ;  /* 0x000000ff00007812 */ /* 0x000fe400078ec0ff */
[----:B------:R-:W-:Y:S02]  /*4e60*/  IADD3 R13, PT, PT, R11, -0x1, RZ ;  /* 0xffffffff0b0d7810 */ /* 0x000fe40007ffe0ff */
[----:B------:R-:W-:-:S02]  /*4e70*/  IADD3 R14, PT, PT, R0, -0x1, RZ ;  /* 0xffffffff000e7810 */ /* 0x000fc40007ffe0ff */
[----:B------:R-:W-:Y:S02]  /*4e80*/  ISETP.GT.U32.AND P0, PT, R13, 0xfd, PT ;  /* 0x000000fd0d00780c */ /* 0x000fe40003f04070 */
[----:B------:R-:W-:Y:S02]  /*4e90*/  MOV R15, R26 ;  /* 0x0000001a000f7202 */ /* 0x000fe40000000f00 */
[----:B------:R-:W-:-:S13]  /*4ea0*/  ISETP.GT.U32.OR P0, PT, R14, 0xfd, P0 ;  /* 0x000000fd0e00780c */ /* 0x000fda0000704470 */
[----:B------:R-:W-:Y:S01]  /*4eb0*/  @!P0 MOV R12, RZ ;  /* 0x000000ff000c8202 */ /* 0x000fe20000000f00 */
[----:B------:R-:W-:Y:S06]  /*4ec0*/  @!P0 BRA `(.L_x_63) ;  /* 0x00000000005c8947 */ /* 0x000fec0003800000 */
[----:B------:R-:W-:Y:S02]  /*4ed0*/  FSETP.GTU.FTZ.AND P0, PT, |R4|, +INF , PT ;  /* 0x7f8000000400780b */ /* 0x000fe40003f1c200 */
[----:B------:R-:W-:-:S04]  /*4ee0*/  FSETP.GTU.FTZ.AND P1, PT, |R26|, +INF , PT ;  /* 0x7f8000001a00780b */ /* 0x000fc80003f3c200 */
[----:B------:R-:W-:-:S13]  /*4ef0*/  PLOP3.LUT P0, PT, P0, P1, PT, 0xf8, 0x8f ;  /* 0x00000000008f781c */ /* 0x000fda0000703f70 */
[----:B------:R-:W-:Y:S05]  /*4f00*/  @P0 BRA `(.L_x_64) ;  /* 0x0000000400440947 */ /* 0x000fea0003800000 */
[----:B------:R-:W-:-:S13]  /*4f10*/  LOP3.LUT P0, RZ, R15, 0x7fffffff, R4, 0xc8, !PT ;  /* 0x7fffffff0fff7812 */ /* 0x000fda000780c804 */
[----:B------:R-:W-:Y:S05]  /*4f20*/  @!P0 BRA `(.L_x_65) ;  /* 0x0000000400348947 */ /* 0x000fea0003800000 */
[----:B------:R-:W-:Y:S02]  /*4f30*/  FSETP.NEU.FTZ.AND P2, PT, |R4|, +INF , PT ;  /* 0x7f8000000400780b */ /* 0x000fe40003f5d200 */
[----:B------:R-:W-:Y:S02]  /*4f40*/  FSETP.NEU.FTZ.AND P1, PT, |R26|, +INF , PT ;  /* 0x7f8000001a00780b */ /* 0x000fe40003f3d200 */
[----:B------:R-:W-:-:S11]  /*4f50*/  FSETP.NEU.FTZ.AND P0, PT, |R4|, +INF , PT ;  /* 0x7f8000000400780b */ /* 0x000fd60003f1d200 */
[----:B------:R-:W-:Y:S05]  /*4f60*/  @!P1 BRA !P2, `(.L_x_65) ;  /* 0x0000000400249947 */ /* 0x000fea0005000000 */
[----:B------:R-:W-:-:S04]  /*4f70*/  LOP3.LUT P2, RZ, R4, 0x7fffffff, RZ, 0xc0, !PT ;  /* 0x7fffffff04ff7812 */ /* 0x000fc8000784c0ff */
[----:B------:R-:W-:-:S13]  /*4f80*/  PLOP3.LUT P1, PT, P1, P2, PT, 0x2f, 0xf2 ;  /* 0x0000000000f2781c */ /* 0x000fda0000f24577 */
[----:B------:R-:W-:Y:S05]  /*4f90*/  @P1 BRA `(.L_x_66) ;  /* 0x0000000400101947 */ /* 0x000fea0003800000 */
[----:B------:R-:W-:-:S04]  /*4fa0*/  LOP3.LUT P1, RZ, R15, 0x7fffffff, RZ, 0xc0, !PT ;  /* 0x7fffffff0fff7812 */ /* 0x000fc8000782c0ff */
[----:B------:R-:W-:-:S13]  /*4fb0*/  PLOP3.LUT P0, PT, P0, P1, PT, 0x2f, 0xf2 ;  /* 0x0000000000f2781c */ /* 0x000fda0000702577 */
[----:B------:R-:W-:Y:S05]  /*4fc0*/  @P0 BRA `(.L_x_67) ;  /* 0x0000000000f80947 */ /* 0x000fea0003800000 */
[----:B------:R-:W-:Y:S02]  /*4fd0*/  ISETP.GE.AND P0, PT, R14, RZ, PT ;  /* 0x000000ff0e00720c */ /* 0x000fe40003f06270 */
[----:B------:R-:W-:-:S11]  /*4fe0*/  ISETP.GE.AND P1, PT, R13, RZ, PT ;  /* 0x000000ff0d00720c */ /* 0x000fd60003f26270 */
[----:B------:R-:W-:Y:S01]  /*4ff0*/  @P0 MOV R12, RZ ;  /* 0x000000ff000c0202 */ /* 0x000fe20000000f00 */
[----:B------:R-:W-:Y:S01]  /*5000*/  @!P0 FFMA R4, R4, 1.84467440737095516160e+19, RZ ;  /* 0x5f80000004048823 */ /* 0x000fe200000000ff */
[----:B------:R-:W-:Y:S01]  /*5010*/  @!P0 MOV R12, 0xffffffc0 ;  /* 0xffffffc0000c8802 */ /* 0x000fe20000000f00 */
[----:B------:R-:W-:-:S03]  /*5020*/  @!P1 FFMA R15, R26, 1.84467440737095516160e+19, RZ ;  /* 0x5f8000001a0f9823 */ /* 0x000fc600000000ff */
[----:B------:R-:W-:-:S07]  /*5030*/  @!P1 IADD3 R12, PT, PT, R12, 0x40, RZ ;  /* 0x000000400c0c9810 */ /* 0x000fce0007ffe0ff */
.L_x_63:
[----:B------:R-:W-:-:S04]  /*5040*/  LEA R16, R11, 0xc0800000, 0x17 ;  /* 0xc08000000b107811 */ /* 0x000fc800078eb8ff */
[----:B------:R-:W-:Y:S02]  /*5050*/  IADD3 R16, PT, PT, -R16, R15, RZ ;  /* 0x0000000f10107210 */ /* 0x000fe40007ffe1ff */
[----:B------:R-:W-:Y:S02]  /*5060*/  IADD3 R15, PT, PT, R0, -0x7f, RZ ;  /* 0xffffff81000f7810 */ /* 0x000fe40007ffe0ff */
[----:B------:R-:W0:Y:S01]  /*5070*/  MUFU.RCP R14, R16 ;  /* 0x00000010000e7308 */ /* 0x000e220000001000 */
[----:B------:R-:W-:Y:S01]  /*5080*/  FADD.FTZ R13, -R16, -RZ ;  /* 0x800000ff100d7221 */ /* 0x000fe20000010100 */
[C---:B------:R-:W-:Y:S01]  /*5090*/  IADD3 R11, PT, PT, R15.reuse, 0x7f, -R11 ;  /* 0x0000007f0f0b7810 */ /* 0x040fe20007ffe80b */
[----:B------:R-:W-:-:S03]  /*50a0*/  IMAD R0, R15, -0x800000, R4 ;  /* 0xff8000000f007824 */ /* 0x000fc600078e0204 */
[----:B------:R-:W-:Y:S01]  /*50b0*/  IADD3 R11, PT, PT, R11, R12, RZ ;  /* 0x0000000c0b0b7210 */ /* 0x000fe20007ffe0ff */
[----:B0-----:R-:W-:-:S04]  /*50c0*/  FFMA R17, R14, R13, 1 ;  /* 0x3f8000000e117423 */ /* 0x001fc8000000000d */
[----:B------:R-:W-:-:S04]  /*50d0*/  FFMA R17, R14, R17, R14 ;  /* 0x000000110e117223 */ /* 0x000fc8000000000e */
[----:B------:R-:W-:-:S04]  /*50e0*/  FFMA R4, R0, R17, RZ ;  /* 0x0000001100047223 */ /* 0x000fc800000000ff */
[----:B------:R-:W-:-:S04]  /*50f0*/  FFMA R14, R13, R4, R0 ;  /* 0x000000040d0e7223 */ /* 0x000fc80000000000 */
[----:B------:R-:W-:-:S04]  /*5100*/  FFMA R14, R17, R14, R4 ;  /* 0x0000000e110e7223 */ /* 0x000fc80000000004 */
[----:B------:R-:W-:-:S04]  /*5110*/  FFMA R13, R13, R14, R0 ;  /* 0x0000000e0d0d7223 */ /* 0x000fc80000000000 */
[----:B------:R-:W-:-:S05]  /*5120*/  FFMA R0, R17, R13, R14 ;  /* 0x0000000d11007223 */ /* 0x000fca000000000e */
[----:B------:R-:W-:-:S04]  /*5130*/  SHF.R.U32.HI R4, RZ, 0x17, R0 ;  /* 0x00000017ff047819 */ /* 0x000fc80000011600 */
[----:B------:R-:W-:-:S04]  /*5140*/  LOP3.LUT R4, R4, 0xff, RZ, 0xc0, !PT ;  /* 0x000000ff04047812 */ /* 0x000fc800078ec0ff */
[----:B------:R-:W-:-:S04]  /*5150*/  IADD3 R4, PT, PT, R4, R11, RZ ;  /* 0x0000000b04047210 */ /* 0x000fc80007ffe0ff */
[----:B------:R-:W-:-:S04]  /*5160*/  IADD3 R12, PT, PT, R4, -0x1, RZ ;  /* 0xffffffff040c7810 */ /* 0x000fc80007ffe0ff */
[----:B------:R-:W-:-:S13]  /*5170*/  ISETP.GE.U32.AND P0, PT, R12, 0xfe, PT ;  /* 0x000000fe0c00780c */ /* 0x000fda0003f06070 */
[----:B------:R-:W-:Y:S05]  /*5180*/  @!P0 BRA `(.L_x_68) ;  /* 0x0000000000808947 */ /* 0x000fea0003800000 */
[----:B------:R-:W-:-:S13]  /*5190*/  ISETP.GT.AND P0, PT, R4, 0xfe, PT ;  /* 0x000000fe0400780c */ /* 0x000fda0003f04270 */
[----:B------:R-:W-:Y:S05]  /*51a0*/  @P0 BRA `(.L_x_69) ;  /* 0x00000000006c0947 */ /* 0x000fea0003800000 */
[----:B------:R-:W-:-:S13]  /*51b0*/  ISETP.GE.AND P0, PT, R4, 0x1, PT ;  /* 0x000000010400780c */ /* 0x000fda0003f06270 */
[----:B------:R-:W-:Y:S05]  /*51c0*/  @P0 BRA `(.L_x_70) ;  /* 0x0000000000980947 */ /* 0x000fea0003800000 */
[----:B------:R-:W-:Y:S02]  /*51d0*/  ISETP.GE.AND P0, PT, R4, -0x18, PT ;  /* 0xffffffe80400780c */ /* 0x000fe40003f06270 */
[----:B------:R-:W-:-:S11]  /*51e0*/  LOP3.LUT R0, R0, 0x80000000, RZ, 0xc0, !PT ;  /* 0x8000000000007812 */ /* 0x000fd600078ec0ff */
[----:B------:R-:W-:Y:S05]  /*51f0*/  @!P0 BRA `(.L_x_70) ;  /* 0x00000000008c8947 */ /* 0x000fea0003800000 */
[CCC-:B------:R-:W-:Y:S01]  /*5200*/  FFMA.RZ R11, R17.reuse, R13.reuse, R14.reuse ;  /* 0x0000000d110b7223 */ /* 0x1c0fe2000000c00e */
[CCC-:B------:R-:W-:Y:S01]  /*5210*/  FFMA.RP R12, R17.reuse, R13.reuse, R14.reuse ;  /* 0x0000000d110c7223 */ /* 0x1c0fe2000000800e */
[----:B------:R-:W-:Y:S01]  /*5220*/  FFMA.RM R17, R17, R13, R14 ;  /* 0x0000000d11117223 */ /* 0x000fe2000000400e */
[C---:B------:R-:W-:Y:S02]  /*5230*/  IADD3 R13, PT, PT, R4.reuse, 0x20, RZ ;  /* 0x00000020040d7810 */ /* 0x040fe40007ffe0ff */
[----:B------:R-:W-:Y:S02]  /*5240*/  LOP3.LUT R11, R11, 0x7fffff, RZ, 0xc0, !PT ;  /* 0x007fffff0b0b7812 */ /* 0x000fe400078ec0ff */
[C---:B------:R-:W-:Y:S02]  /*5250*/  ISETP.NE.AND P2, PT, R4.reuse, RZ, PT ;  /* 0x000000ff0400720c */ /* 0x040fe40003f45270 */
[----:B------:R-:W-:Y:S02]  /*5260*/  LOP3.LUT R14, R11, 0x800000, RZ, 0xfc, !PT ;  /* 0x008000000b0e7812 */ /* 0x000fe400078efcff */
[----:B------:R-:W-:-:S02]  /*5270*/  ISETP.NE.AND P1, PT, R4, RZ, PT ;  /* 0x000000ff0400720c */ /* 0x000fc40003f25270 */
[----:B------:R-:W-:Y:S02]  /*5280*/  IADD3 R4, PT, PT, -R4, RZ, RZ ;  /* 0x000000ff04047210 */ /* 0x000fe40007ffe1ff */
[----:B------:R-:W-:Y:S02]  /*5290*/  SHF.L.U32 R13, R14, R13, RZ ;  /* 0x0000000d0e0d7219 */ /* 0x000fe400000006ff */
[----:B------:R-:W-:Y:S02]  /*52a0*/  FSETP.NEU.FTZ.AND P0, PT, R12, R17, PT ;  /* 0x000000110c00720b */ /* 0x000fe40003f1d000 */
[----:B------:R-:W-:Y:S02]  /*52b0*/  SEL R11, R4, RZ, P2 ;  /* 0x000000ff040b7207 */ /* 0x000fe40001000000 */
[----:B------:R-:W-:Y:S02]  /*52c0*/  ISETP.NE.AND P1, PT, R13, RZ, P1 ;  /* 0x000000ff0d00720c */ /* 0x000fe40000f25270 */
[----:B------:R-:W-:-:S02]  /*52d0*/  SHF.R.U32.HI R13, RZ, R11, R14 ;  /* 0x0000000bff0d7219 */ /* 0x000fc4000001160e */
[----:B------:R-:W-:Y:S02]  /*52e0*/  PLOP3.LUT P0, PT, P0, P1, PT, 0xf8, 0x8f ;  /* 0x00000000008f781c */ /* 0x000fe40000703f70 */
[----:B------:R-:W-:Y:S02]  /*52f0*/  SHF.R.U32.HI R11, RZ, 0x1, R13 ;  /* 0x00000001ff0b7819 */ /* 0x000fe4000001160d */
[----:B------:R-:W-:-:S04]  /*5300*/  SEL R4, RZ, 0x1, !P0 ;  /* 0x00000001ff047807 */ /* 0x000fc80004000000 */
[----:B------:R-:W-:-:S04]  /*5310*/  LOP3.LUT R4, R4, 0x1, R11, 0xf8, !PT ;  /* 0x0000000104047812 */ /* 0x000fc800078ef80b */
[----:B------:R-:W-:-:S04]  /*5320*/  LOP3.LUT R4, R4, R13, RZ, 0xc0, !PT ;  /* 0x0000000d04047212 */ /* 0x000fc800078ec0ff */
[----:B------:R-:W-:-:S04]  /*5330*/  IADD3 R11, PT, PT, R11, R4, RZ ;  /* 0x000000040b0b7210 */ /* 0x000fc80007ffe0ff */
[----:B------:R-:W-:Y:S01]  /*5340*/  LOP3.LUT R0, R11, R0, RZ, 0xfc, !PT ;  /* 0x000000000b007212 */ /* 0x000fe200078efcff */
[----:B------:R-:W-:Y:S06]  /*5350*/  BRA `(.L_x_70) ;  /* 0x0000000000347947 */ /* 0x000fec0003800000 */
.L_x_69:
[----:B------:R-:W-:-:S04]  /*5360*/  LOP3.LUT R0, R0, 0x80000000, RZ, 0xc0, !PT ;  /* 0x8000000000007812 */ /* 0x000fc800078ec0ff */
[----:B------:R-:W-:Y:S01]  /*5370*/  LOP3.LUT R0, R0, 0x7f800000, RZ, 0xfc, !PT ;  /* 0x7f80000000007812 */ /* 0x000fe200078efcff */
[----:B------:R-:W-:Y:S06]  /*5380*/  BRA `(.L_x_70) ;  /* 0x0000000000287947 */ /* 0x000fec0003800000 */
.L_x_68:
[----:B------:R-:W-:Y:S01]  /*5390*/  LEA R0, R11, R0, 0x17 ;  /* 0x000000000b007211 */ /* 0x000fe200078eb8ff */
[----:B------:R-:W-:Y:S06]  /*53a0*/  BRA `(.L_x_70) ;  /* 0x0000000000207947 */ /* 0x000fec0003800000 */
.L_x_67:
[----:B------:R-:W-:-:S04]  /*53b0*/  LOP3.LUT R0, R15, 0x80000000, R4, 0x48, !PT ;  /* 0x800000000f007812 */ /* 0x000fc800078e4804 */
[----:B------:R-:W-:Y:S01]  /*53c0*/  LOP3.LUT R0, R0, 0x7f800000, RZ, 0xfc, !PT ;  /* 0x7f80000000007812 */ /* 0x000fe200078efcff */
[----:B------:R-:W-:Y:S06]  /*53d0*/  BRA `(.L_x_70) ;  /* 0x0000000000147947 */ /* 0x000fec0003800000 */
.L_x_66:
[----:B------:R-:W-:Y:S01]  /*53e0*/  LOP3.LUT R0, R15, 0x80000000, R4, 0x48, !PT ;  /* 0x800000000f007812 */ /* 0x000fe200078e4804 */
[----:B------:R-:W-:Y:S06]  /*53f0*/  BRA `(.L_x_70) ;  /* 0x00000000000c7947 */ /* 0x000fec0003800000 */
.L_x_65:
[----:B------:R-:W0:Y:S01]  /*5400*/  MUFU.RSQ R0, -QNAN ;  /* 0xffc0000000007908 */ /* 0x000e220000001400 */
[----:B------:R-:W-:Y:S05]  /*5410*/  BRA `(.L_x_70) ;  /* 0x0000000000047947 */ /* 0x000fea0003800000 */
.L_x_64:
[----:B------:R-:W-:-:S07]  /*5420*/  FADD.FTZ R0, R4, R26 ;  /* 0x0000001a04007221 */ /* 0x000fce0000010000 */
.L_x_70:
[----:B------:R-:W-:-:S04]  /*5430*/  HFMA2 R11, -RZ, RZ, 0, 0 ;  /* 0x00000000ff0b7431 */ /* 0x000fc800000001ff */
[----:B0-----:R-:W-:Y:S05]  /*5440*/  RET.REL.NODEC R10 `(_Z35flash_attention_forward_fp16_kernelPK6__halfS1_S1_PS_iiiif) ;  /* 0xffffffa80aec7950 */ /* 0x001fea0003c3ffff */
.L_x_71:
[----:B------:R-:W-:-:S00]  /*5450*/  BRA `(.L_x_71) ;  /* 0xfffffffc00fc7947 */ /* 0x000fc0000383ffff */
[----:B------:R-:W-:-:S00]  /*5460*/  NOP ;  /* 0x0000000000007918 */ /* 0x000fc00000000000 */
        /* <DEDUP_REMOVED lines=9> */
.L_x_144:


//--------------------- .text._Z30flash_attention_forward_kernelPKfS0_S0_Pfiiiif --------------------------
	.section	.text._Z30flash_attention_forward_kernelPKfS0_S0_Pfiiiif,"ax",@progbits
	.align	128
        .global         _Z30flash_attention_forward_kernelPKfS0_S0_Pfiiiif
        .type           _Z30flash_attention_forward_kernelPKfS0_S0_Pfiiiif,@function
        .size           _Z30flash_attention_forward_kernelPKfS0_S0_Pfiiiif,(.L_x_145 - _Z30flash_attention_forward_kernelPKfS0_S0_Pfiiiif)
        .other          _Z30flash_attention_forward_kernelPKfS0_S0_Pfiiiif,@"STO_CUDA_ENTRY STV_DEFAULT"
_Z30flash_attention_forward_kernelPKfS0_S0_Pfiiiif:
.text._Z30flash_attention_forward_kernelPKfS0_S0_Pfiiiif:
        /* <DEDUP_REMOVED lines=46> */
.L_x_100:
[----:B------:R-:W0:Y:S02]  /*02e0*/  LDCU.64 UR14, c[0x0][0x3a8] ;  /* 0x00007500ff0e77ac */ /* 0x000e240008000a00 */
[----:B0-----:R-:W-:-:S13]  /*02f0*/  ISETP.GE.U32.AND P0, PT, R24, UR15, PT ;  /* 0x0000000f18007c0c */ /* 0x001fda000bf06070 */
[----:B--2---:R-:W2:Y:S01]  /*0300*/  @!P0 LDG.E.CONSTANT R5, desc[UR12][R28.64] ;  /* 0x0000000c1c058981 */ /* 0x004ea2000c1e9900 */
[----:B------:R-:W-:Y:S01]  /*0310*/  @!P0 MOV R0, 0x400 ;  /* 0x0000040000008802 */ /* 0x000fe20000000f00 */
[----:B------:R-:W-:Y:S01]  /*0320*/  UISETP.GE.AND UP0, UPT, UR15, 0x1, UPT ;  /* 0x000000010f00788c */ /* 0x000fe2000bf06270 */
[----:B----4-:R-:W0:Y:S02]  /*0330*/  @!P0 S2R R7, SR_CgaCtaId ;  /* 0x0000000000078919 */ /* 0x010e240000008800 */
[----:B0-----:R-:W-:Y:S02]  /*0340*/  @!P0 LEA R7, R7, R0, 0x18 ;  /* 0x0000000007078211 */ /* 0x001fe400078ec0ff */
[----:B------:R-:W-:Y:S02]  /*0350*/  MOV R0, UR4 ;  /* 0x0000000400007c02 */ /* 0x000fe40008000f00 */
[----:B------:R-:W-:Y:S02]  /*0360*/  @!P0 LEA R6, R24, R7, 0x2 ;  /* 0x0000000718068211 */ /* 0x000fe400078e10ff */
[----:B------:R-:W-:-:S02]  /*0370*/  IADD3 R0, PT, PT, R0, 0x100, RZ ;  /* 0x0000010000007810 */ /* 0x000fc40007ffe0ff */
[----:B------:R-:W-:Y:S02]  /*0380*/  MOV R7, UR4 ;  /* 0x0000000400077c02 */ /* 0x000fe40008000f00 */
[----:B------:R-:W-:-:S04]  /*0390*/  VIMNMX R2, PT, PT, R0, UR14, PT ;  /* 0x0000000e00027c48 */ /* 0x000fc8000bfe0100 */
[--C-:B---3--:R-:W-:Y:S01]  /*03a0*/  VIADDMNMX R14, R7, 0x1, R2.reuse, !PT ;  /* 0x00000001070e7846 */ /* 0x108fe20007800102 */
[----:B------:R-:W-:-:S03]  /*03b0*/  IMAD R16, R25, -0x100, R2 ;  /* 0xffffff0019107824 */ /* 0x000fc600078e0202 */
[C---:B------:R-:W-:Y:S02]  /*03c0*/  LOP3.LUT R13, R14.reuse, 0x3, RZ, 0xc0, !PT ;  /* 0x000000030e0d7812 */ /* 0x040fe400078ec0ff */
[----:B------:R-:W-:Y:S01]  /*03d0*/  LOP3.LUT R20, R14, 0x7, RZ, 0xc0, !PT ;  /* 0x000000070e147812 */ /* 0x000fe200078ec0ff */
[----:B--2---:R0:W-:Y:S01]  /*03e0*/  @!P0 STS [R6], R5 ;  /* 0x0000000506008388 */ /* 0x0041e20000000800 */
[----:B------:R-:W-:Y:S06]  /*03f0*/  BAR.SYNC.DEFER_BLOCKING 0x0 ;  /* 0x0000000000007b1d */ /* 0x000fec0000010000 */
[----:B------:R-:W-:Y:S05]  /*0400*/  BRA.U !UP0, `(.L_x_73) ;  /* 0x0000000908647547 */ /* 0x000fea000b800000 */
[----:B------:R-:W-:Y:S01]  /*0410*/  MOV R18, 0xff800000 ;  /* 0xff80000000127802 */ /* 0x000fe20000000f00 */
[----:B------:R-:W-:-:S06]  /*0420*/  UMOV UR10, UR4 ;  /* 0x00000004000a7c82 */ /* 0x000fcc0008000000 */
.L_x_79:
        /* <DEDUP_REMOVED lines=11> */
.L_x_75:
[----:B------:R-:W0:Y:S01]  /*04e0*/  LDC.64 R6, c[0x0][0x388] ;  /* 0x0000e200ff067b82 */ /* 0x000e220000000a00 */
[----:B------:R-:W-:-:S06]  /*04f0*/  UIADD3 UR14, UPT, UPT, UR21, UR6, URZ ;  /* 0x00000006150e7290 */ /* 0x000fcc000fffe0ff */
[----:B------:R-:W-:-:S05]  /*0500*/  MOV R5, UR14 ;  /* 0x0000000e00057c02 */ /* 0x000fca0008000f00 */
[----:B0-----:R-:W-:-:S05]  /*0510*/  IMAD.WIDE R6, R5, 0x4, R6 ;  /* 0x0000000405067825 */ /* 0x001fca00078e0206 */
[----:B------:R-:W2:Y:S04]  /*0520*/  LDG.E.CONSTANT R5, desc[UR12][R6.64] ;  /* 0x0000000c06057981 */ /* 0x000ea8000c1e9900 */
[----:B------:R-:W3:Y:S04]  /*0530*/  LDG.E.CONSTANT R15, desc[UR12][R6.64+0x4] ;  /* 0x0000040c060f7981 */ /* 0x000ee8000c1e9900 */
[----:B------:R-:W4:Y:S04]  /*0540*/  LDG.E.CONSTANT R13, desc[UR12][R6.64+0x8] ;  /* 0x0000080c060d7981 */ /* 0x000f28000c1e9900 */
[----:B------:R-:W5:Y:S01]  /*0550*/  LDG.E.CONSTANT R12, desc[UR12][R6.64+0xc] ;  /* 0x00000c0c060c7981 */ /* 0x000f62000c1e9900 */
[----:B------:R-:W-:-:S03]  /*0560*/  ULEA UR14, UR6, UR11, 0x2 ;  /* 0x0000000b060e7291 */ /* 0x000fc6000f8e10ff */
[----:B------:R-:W5:Y:S04]  /*0570*/  LDG.E.CONSTANT R23, desc[UR12][R6.64+0x10] ;  /* 0x0000100c06177981 */ /* 0x000f68000c1e9900 */
[----:B------:R-:W5:Y:S04]  /*0580*/  LDG.E.CONSTANT R22, desc[UR12][R6.64+0x14] ;  /* 0x0000140c06167981 */ /* 0x000f68000c1e9900 */
[----:B------:R-:W2:Y:S04]  /*0590*/  LDS.128 R8, [UR14] ;  /* 0x0000000eff087984 */ /* 0x000ea80008000c00 */
[----:B------:R-:W5:Y:S04]  /*05a0*/  LDG.E.CONSTANT R19, desc[UR12][R6.64+0x18] ;  /* 0x0000180c06137981 */ /* 0x000f68000c1e9900 */
[----:B------:R-:W5:Y:S04]  /*05b0*/  LDG.E.CONSTANT R20, desc[UR12][R6.64+0x1c] ;  /* 0x00001c0c06147981 */ /* 0x000f68000c1e9900 */
[----:B------:R-:W5:Y:S01]  /*05c0*/  LDG.E.CONSTANT R21, desc[UR12][R6.64+0x24] ;  /* 0x0000240c06157981 */ /* 0x000f62000c1e9900 */
[----:B--2---:R-:W-:-:S03]  /*05d0*/  FFMA R8, R5, R8, UR5 ;  /* 0x0000000505087e23 */ /* 0x004fc60008000008 */
[----:B------:R-:W2:Y:S01]  /*05e0*/  LDG.E.CONSTANT R5, desc[UR12][R6.64+0x20] ;  /* 0x0000200c06057981 */ /* 0x000ea2000c1e9900 */
[----:B---3--:R-:W-:-:S04]  /*05f0*/  FFMA R8, R15, R9, R8 ;  /* 0x000000090f087223 */ /* 0x008fc80000000008 */
[----:B----4-:R-:W-:-:S04]  /*0600*/  FFMA R13, R13, R10, R8 ;  /* 0x0000000a0d0d7223 */ /* 0x010fc80000000008 */
[----:B-----5:R-:W-:Y:S02]  /*0610*/  FFMA R8, R12, R11, R13 ;  /* 0x0000000b0c087223 */ /* 0x020fe4000000000d */
[----:B------:R-:W0:Y:S02]  /*0620*/  LDS.128 R12, [UR14+0x10] ;  /* 0x0000100eff0c7984 */ /* 0x000e240008000c00 */
[----:B0-----:R-:W-:Y:S02]  /*0630*/  FFMA R9, R23, R12, R8 ;  /* 0x0000000c17097223 */ /* 0x001fe40000000008 */
[----:B------:R-:W3:Y:S02]  /*0640*/  LDG.E.CONSTANT R23, desc[UR12][R6.64+0x28] ;  /* 0x0000280c06177981 */ /* 0x000ee4000c1e9900 */
[----:B------:R-:W-:Y:S02]  /*0650*/  FFMA R22, R22, R13, R9 ;  /* 0x0000000d16167223 */ /* 0x000fe40000000009 */
[----:B------:R-:W2:Y:S02]  /*0660*/  LDS.128 R8, [UR14+0x20] ;  /* 0x0000200eff087984 */ /* 0x000ea40008000c00 */
[----:B------:R-:W-:-:S02]  /*0670*/  FFMA R19, R19, R14, R22 ;  /* 0x0000000e13137223 */ /* 0x000fc40000000016 */
[----:B------:R-:W4:Y:S02]  /*0680*/  LDG.E.CONSTANT R22, desc[UR12][R6.64+0x34] ;  /* 0x0000340c06167981 */ /* 0x000f24000c1e9900 */
[----:B------:R-:W-:Y:S02]  /*0690*/  FFMA R12, R20, R15, R19 ;  /* 0x0000000f140c7223 */ /* 0x000fe40000000013 */
[----:B------:R-:W5:Y:S04]  /*06a0*/  LDG.E.CONSTANT R20, desc[UR12][R6.64+0x2c] ;  /* 0x00002c0c06147981 */ /* 0x000f68000c1e9900 */
[----:B------:R-:W4:Y:S01]  /*06b0*/  LDG.E.CONSTANT R19, desc[UR12][R6.64+0x30] ;  /* 0x0000300c06137981 */ /* 0x000f22000c1e9900 */
[----:B--2---:R-:W-:-:S03]  /*06c0*/  FFMA R12, R5, R8, R12 ;  /* 0x00000008050c7223 */ /* 0x004fc6000000000c */
[----:B------:R-:W2:Y:S04]  /*06d0*/  LDG.E.CONSTANT R5, desc[UR12][R6.64+0x38] ;  /* 0x0000380c06057981 */ /* 0x000ea8000c1e9900 */
[----:B------:R-:W2:Y:S01]  /*06e0*/  LDG.E.CONSTANT R8, desc[UR12][R6.64+0x3c] ;  /* 0x00003c0c06087981 */ /* 0x000ea2000c1e9900 */
[----:B------:R-:W-:-:S04]  /*06f0*/  FFMA R12, R21, R9, R12 ;  /* 0x00000009150c7223 */ /* 0x000fc8000000000c */
[----:B---3--:R-:W-:Y:S02]  /*0700*/  FFMA R23, R23, R10, R12 ;  /* 0x0000000a17177223 */ /* 0x008fe4000000000c */
[----:B------:R-:W4:Y:S02]  /*0710*/  LDS.128 R12, [UR14+0x30] ;  /* 0x0000300eff0c7984 */ /* 0x000f240008000c00 */
[----:B-----5:R-:W-:Y:S01]  /*0720*/  FFMA R20, R20, R11, R23 ;  /* 0x0000000b14147223 */ /* 0x020fe20000000017 */
[----:B------:R-:W-:-:S04]  /*0730*/  UIADD3 UR6, UPT, UPT, UR6, 0x10, URZ ;  /* 0x0000001006067890 */ /* 0x000fc8000fffe0ff */
[----:B------:R-:W-:Y:S01]  /*0740*/  UISETP.NE.AND UP1, UPT, UR6, UR8, UPT ;  /* 0x000000080600728c */ /* 0x000fe2000bf25270 */
[----:B----4-:R-:W-:-:S04]  /*0750*/  FFMA R19, R19, R12, R20 ;  /* 0x0000000c13137223 */ /* 0x010fc80000000014 */
[----:B------:R-:W-:-:S04]  /*0760*/  FFMA R22, R22, R13, R19 ;  /* 0x0000000d16167223 */ /* 0x000fc80000000013 */
[----:B--2---:R-:W-:-:S04]  /*0770*/  FFMA R5, R5, R14, R22 ;  /* 0x0000000e05057223 */ /* 0x004fc80000000016 */
[----:B------:R-:W-:-:S05]  /*0780*/  FFMA R5, R8, R15, R5 ;  /* 0x0000000f08057223 */ /* 0x000fca0000000005 */
[----:B------:R-:W-:Y:S01]  /*0790*/  R2UR UR5, R5 ;  /* 0x00000000050572ca */ /* 0x000fe200000e0000 */
[----:B------:R-:W-:-:S14]  /*07a0*/  BRA.U UP1, `(.L_x_75) ;  /* 0xfffffffd014c7547 */ /* 0x000fdc000b83ffff */
[----:B------:R-:W-:-:S07]  /*07b0*/  MOV R5, UR8 ;  /* 0x0000000800057c02 */ /* 0x000fce0008000f00 */
.L_x_74:
        /* <DEDUP_REMOVED lines=9> */
[----:B------:R-:W2:Y:S04]  /*0850*/  LDG.E.CONSTANT R15, desc[UR12][R6.64] ;  /* 0x0000000c060f7981 */ /* 0x000ea8000c1e9900 */
[----:B------:R-:W3:Y:S01]  /*0860*/  LDG.E.CONSTANT R12, desc[UR12][R6.64+0x4] ;  /* 0x0000040c060c7981 */ /* 0x000ee2000c1e9900 */
[----:B------:R-:W-:Y:S01]  /*0870*/  MOV R8, 0x400 ;  /* 0x0000040000087802 */ /* 0x000fe20000000f00 */
[----:B------:R-:W0:Y:S02]  /*0880*/  S2R R9, SR_CgaCtaId ;  /* 0x0000000000097919 */ /* 0x000e240000008800 */
[----:B------:R-:W4:Y:S04]  /*0890*/  LDG.E.CONSTANT R13, desc[UR12][R6.64+0x8] ;  /* 0x0000080c060d7981 */ /* 0x000f28000c1e9900 */
[----:B------:R-:W5:Y:S04]  /*08a0*/  LDG.E.CONSTANT R20, desc[UR12][R6.64+0xc] ;  /* 0x00000c0c06147981 */ /* 0x000f68000c1e9900 */
[----:B------:R-:W5:Y:S04]  /*08b0*/  LDG.E.CONSTANT R19, desc[UR12][R6.64+0x10] ;  /* 0x0000100c06137981 */ /* 0x000f68000c1e9900 */
[----:B------:R-:W5:Y:S01]  /*08c0*/  LDG.E.CONSTANT R22, desc[UR12][R6.64+0x1c] ;  /* 0x00001c0c06167981 */ /* 0x000f62000c1e9900 */
[----:B0-----:R-:W-:-:S04]  /*08d0*/  LEA R8, R9, R8, 0x18 ;  /* 0x0000000809087211 */ /* 0x001fc800078ec0ff */
[----:B------:R-:W-:-:S05]  /*08e0*/  LEA R21, R5, R8, 0x2 ;  /* 0x0000000805157211 */ /* 0x000fca00078e10ff */
[----:B------:R-:W2:Y:S02]  /*08f0*/  LDS.128 R8, [R21] ;  /* 0x0000000015087984 */ /* 0x000ea40000000c00 */
[----:B--2---:R-:W-:Y:S02]  /*0900*/  FFMA R15, R15, R8, UR5 ;  /* 0x000000050f0f7e23 */ /* 0x004fe40008000008 */
[----:B------:R-:W2:Y:S02]  /*0910*/  LDG.E.CONSTANT R8, desc[UR12][R6.64+0x14] ;  /* 0x0000140c06087981 */ /* 0x000ea4000c1e9900 */
[----:B---3--:R-:W-:Y:S02]  /*0920*/  FFMA R12, R12, R9, R15 ;  /* 0x000000090c0c7223 */ /* 0x008fe4000000000f */
[----:B------:R-:W3:Y:S02]  /*0930*/  LDG.E.CONSTANT R9, desc[UR12][R6.64+0x18] ;  /* 0x0000180c06097981 */ /* 0x000ee4000c1e9900 */
[----:B----4-:R-:W-:-:S02]  /*0940*/  FFMA R23, R13, R10, R12 ;  /* 0x0000000a0d177223 */ /* 0x010fc4000000000c */
[----:B------:R-:W0:Y:S02]  /*0950*/  LDS.128 R12, [R21+0x10] ;  /* 0x00001000150c7984 */ /* 0x000e240000000c00 */
[----:B-----5:R-:W-:Y:S01]  /*0960*/  FFMA R20, R20, R11, R23 ;  /* 0x0000000b14147223 */ /* 0x020fe20000000017 */
[----:B------:R-:W-:-:S03]  /*0970*/  IADD3 R5, PT, PT, R5, 0x8, RZ ;  /* 0x0000000805057810 */ /* 0x000fc60007ffe0ff */
[----:B0-----:R-:W-:-:S04]  /*0980*/  FFMA R19, R19, R12, R20 ;  /* 0x0000000c13137223 */ /* 0x001fc80000000014 */
[----:B--2---:R-:W-:-:S04]  /*0990*/  FFMA R8, R8, R13, R19 ;  /* 0x0000000d08087223 */ /* 0x004fc80000000013 */
[----:B---3--:R-:W-:-:S04]  /*09a0*/  FFMA R9, R9, R14, R8 ;  /* 0x0000000e09097223 */ /* 0x008fc80000000008 */
[----:B------:R-:W-:-:S05]  /*09b0*/  FFMA R9, R22, R15, R9 ;  /* 0x0000000f16097223 */ /* 0x000fca0000000009 */
[----:B------:R-:W-:-:S15]  /*09c0*/  R2UR UR5, R9 ;  /* 0x00000000090572ca */ /* 0x000fde00000e0000 */
.L_x_77:
[----:B------:R-:W-:Y:S05]  /*09d0*/  BRA.U !UP2, `(.L_x_76) ;  /* 0x000000010ab07547 */ /* 0x000fea000b800000 */
[----:B------:R-:W-:Y:S02]  /*09e0*/  UISETP.GE.U32.AND UP1, UPT, UR20, 0x3, UPT ;  /* 0x000000031400788c */ /* 0x000fe4000bf26070 */
[----:B------:R-:W-:-:S07]  /*09f0*/  UISETP.NE.AND UP2, UPT, UR9, URZ, UPT ;  /* 0x000000ff0900728c */ /* 0x000fce000bf45270 */
[----:B------:R-:W-:Y:S05]  /*0a00*/  BRA.U !UP1, `(.L_x_78) ;  /* 0x0000000109487547 */ /* 0x000fea000b800000 */
[----:B------:R-:W0:Y:S01]  /*0a10*/  LDC.64 R6, c[0x0][0x388] ;  /* 0x0000e200ff067b82 */ /* 0x000e220000000a00 */
[----:B------:R-:W-:-:S05]  /*0a20*/  IADD3 R9, PT, PT, R5, UR21, RZ ;  /* 0x0000001505097c10 */ /* 0x000fca000fffe0ff */
[----:B0-----:R-:W-:-:S05]  /*0a30*/  IMAD.WIDE R6, R9, 0x4, R6 ;  /* 0x0000000409067825 */ /* 0x001fca00078e0206 */
[----:B------:R-:W2:Y:S04]  /*0a40*/  LDG.E.CONSTANT R15, desc[UR12][R6.64] ;  /* 0x0000000c060f7981 */ /* 0x000ea8000c1e9900 */
[----:B------:R-:W3:Y:S04]  /*0a50*/  LDG.E.CONSTANT R19, desc[UR12][R6.64+0x4] ;  /* 0x0000040c06137981 */ /* 0x000ee8000c1e9900 */
[----:B------:R-:W4:Y:S04]  /*0a60*/  LDG.E.CONSTANT R13, desc[UR12][R6.64+0x8] ;  /* 0x0000080c060d7981 */ /* 0x000f28000c1e9900 */
[----:B------:R-:W5:Y:S01]  /*0a70*/  LDG.E.CONSTANT R21, desc[UR12][R6.64+0xc] ;  /* 0x00000c0c06157981 */ /* 0x000f62000c1e9900 */
[----:B------:R-:W-:Y:S01]  /*0a80*/  MOV R8, 0x400 ;  /* 0x0000040000087802 */ /* 0x000fe20000000f00 */
[----:B------:R-:W0:Y:S03]  /*0a90*/  S2R R9, SR_CgaCtaId ;  /* 0x0000000000097919 */ /* 0x000e260000008800 */
[----:B0-----:R-:W-:-:S04]  /*0aa0*/  LEA R8, R9, R8, 0x18 ;  /* 0x0000000809087211 */ /* 0x001fc800078ec0ff */
[C---:B------:R-:W-:Y:S02]  /*0ab0*/  LEA R8, R5.reuse, R8, 0x2 ;  /* 0x0000000805087211 */ /* 0x040fe400078e10ff */
[----:B------:R-:W-:-:S04]  /*0ac0*/  IADD3 R5, PT, PT, R5, 0x4, RZ ;  /* 0x0000000405057810 */ /* 0x000fc80007ffe0ff */
[----:B------:R-:W2:Y:S02]  /*0ad0*/  LDS.128 R8, [R8] ;  /* 0x0000000008087984 */ /* 0x000ea40000000c00 */
[----:B--2---:R-:W-:-:S04]  /*0ae0*/  FFMA R12, R15, R8, UR5 ;  /* 0x000000050f0c7e23 */ /* 0x004fc80008000008 */
[----:B---3--:R-:W-:-:S04]  /*0af0*/  FFMA R12, R19, R9, R12 ;  /* 0x00000009130c7223 */ /* 0x008fc8000000000c */
[----:B----4-:R-:W-:-:S04]  /*0b00*/  FFMA R10, R13, R10, R12 ;  /* 0x0000000a0d0a7223 */ /* 0x010fc8000000000c */
[----:B-----5:R-:W-:-:S05]  /*0b10*/  FFMA R10, R21, R11, R10 ;  /* 0x0000000b150a7223 */ /* 0x020fca000000000a */
[----:B------:R-:W-:-:S15]  /*0b20*/  R2UR UR5, R10 ;  /* 0x000000000a0572ca */ /* 0x000fde00000e0000 */
.L_x_78:
[----:B------:R-:W-:Y:S05]  /*0b30*/  BRA.U !UP2, `(.L_x_76) ;  /* 0x000000010a587547 */ /* 0x000fea000b800000 */
[----:B------:R-:W0:Y:S01]  /*0b40*/  LDC.64 R6, c[0x0][0x388] ;  /* 0x0000e200ff067b82 */ /* 0x000e220000000a00 */
[----:B------:R-:W-:-:S05]  /*0b50*/  IADD3 R9, PT, PT, R5, UR21, RZ ;  /* 0x0000001505097c10 */ /* 0x000fca000fffe0ff */
[----:B0-----:R-:W-:-:S05]  /*0b60*/  IMAD.WIDE R6, R9, 0x4, R6 ;  /* 0x0000000409067825 */ /* 0x001fca00078e0206 */
[----:B------:R-:W2:Y:S01]  /*0b70*/  LDG.E.CONSTANT R13, desc[UR12][R6.64] ;  /* 0x0000000c060d7981 */ /* 0x000ea2000c1e9900 */
[----:B------:R-:W-:Y:S01]  /*0b80*/  MOV R8, 0x400 ;  /* 0x0000040000087802 */ /* 0x000fe20000000f00 */
[----:B------:R-:W-:Y:S01]  /*0b90*/  UISETP.NE.AND UP1, UPT, UR9, 0x1, UPT ;  /* 0x000000010900788c */ /* 0x000fe2000bf25270 */
[----:B------:R-:W0:Y:S02]  /*0ba0*/  S2R R9, SR_CgaCtaId ;  /* 0x0000000000097919 */ /* 0x000e240000008800 */
[----:B0-----:R-:W-:-:S04]  /*0bb0*/  LEA R8, R9, R8, 0x18 ;  /* 0x0000000809087211 */ /* 0x001fc800078ec0ff */
[----:B------:R-:W-:-:S06]  /*0bc0*/  LEA R9, R5, R8, 0x2 ;  /* 0x0000000805097211 */ /* 0x000fcc00078e10ff */
[----:B------:R-:W2:Y:S02]  /*0bd0*/  LDS.128 R8, [R9] ;  /* 0x0000000009087984 */ /* 0x000ea40000000c00 */
[----:B--2---:R-:W-:-:S05]  /*0be0*/  FFMA R8, R13, R8, UR5 ;  /* 0x000000050d087e23 */ /* 0x004fca0008000008 */
[----:B------:R-:W-:Y:S01]  /*0bf0*/  R2UR UR5, R8 ;  /* 0x00000000080572ca */ /* 0x000fe200000e0000 */
[----:B------:R-:W-:-:S14]  /*0c00*/  BRA.U !UP1, `(.L_x_76) ;  /* 0x0000000109247547 */ /* 0x000fdc000b800000 */
[----:B------:R-:W-:Y:S01]  /*0c10*/  UISETP.NE.AND UP1, UPT, UR9, 0x2, UPT ;  /* 0x000000020900788c */ /* 0x000fe2000bf25270 */
[----:B------:R-:W2:Y:S05]  /*0c20*/  LDG.E.CONSTANT R8, desc[UR12][R6.64+0x4] ;  /* 0x0000040c06087981 */ /* 0x000eaa000c1e9900 */
[----:B------:R-:W-:-:S13]  /*0c30*/  PLOP3.LUT P0, PT, PT, PT, UP1, 0x80, 0x8 ;  /* 0x000000000008781c */ /* 0x000fda0003f0f018 */
[----:B------:R-:W3:Y:S01]  /*0c40*/  @P0 LDG.E.CONSTANT R5, desc[UR12][R6.64+0x8] ;  /* 0x0000080c06050981 */ /* 0x000ee2000c1e9900 */
[----:B--2---:R-:W-:-:S05]  /*0c50*/  FFMA R8, R8, R9, UR5 ;  /* 0x0000000508087e23 */ /* 0x004fca0008000009 */
[----:B------:R-:W-:-:S13]  /*0c60*/  R2UR UR5, R8 ;  /* 0x00000000080572ca */ /* 0x000fda00000e0000 */
[----:B---3--:R-:W-:-:S05]  /*0c70*/  @P0 FFMA R5, R5, R10, UR5 ;  /* 0x0000000505050e23 */ /* 0x008fca000800000a */
[----:B------:R-:W-:-:S13]  /*0c80*/  @P0 R2UR UR6, R5 ;  /* 0x00000000050602ca */ /* 0x000fda00000e0000 */
[----:B------:R-:W-:-:S05]  /*0c90*/  @UP1 UMOV UR5, UR6 ;  /* 0x0000000600051c82 */ /* 0x000fca0008000000 */
.L_x_76:
        /* <DEDUP_REMOVED lines=16> */
.L_x_73:
        /* <DEDUP_REMOVED lines=16> */
.L_x_82:
        /* <DEDUP_REMOVED lines=15> */
.L_x_81:
        /* <DEDUP_REMOVED lines=16> */
.L_x_83:
        /* <DEDUP_REMOVED lines=15> */
.L_x_84:
        /* <DEDUP_REMOVED lines=9> */
.L_x_80:
        /* <DEDUP_REMOVED lines=19> */
.L_x_87:
[----:B------:R-:W-:Y:S01]  /*1340*/  ULEA UR10, UR5, UR6, 0x2 ;  /* 0x00000006050a7291 */ /* 0x000fe2000f8e10ff */
[----:B------:R-:W-:Y:S01]  /*1350*/  HFMA2 R11, -RZ, RZ, 0.96630859375, -0.0022525787353515625 ;  /* 0x3bbb989dff0b7431 */ /* 0x000fe200000001ff */
[----:B------:R-:W-:Y:S01]  /*1360*/  MOV R12, 0x437c0000 ;  /* 0x437c0000000c7802 */ /* 0x000fe20000000f00 */
[----:B------:R-:W-:-:S06]  /*1370*/  UIADD3 UR5, UPT, UPT, UR5, 0x4, URZ ;  /* 0x0000000405057890 */ /* 0x000fcc000fffe0ff */
[----:B0-----:R-:W0:Y:S01]  /*1380*/  LDS R20, [UR10] ;  /* 0x0000000aff147984 */ /* 0x001e220008000800 */
        /* <DEDUP_REMOVED lines=12> */
[----:B----4-:R-:W-:Y:S01]  /*1450*/  FADD R16, -R5, R16 ;  /* 0x0000001005107221 */ /* 0x010fe20000000100 */
[----:B------:R-:W-:Y:S01]  /*1460*/  SHF.L.U32 R8, R8, 0x17, RZ ;  /* 0x0000001708087819 */ /* 0x000fe200000006ff */
[----:B------:R-:W-:Y:S01]  /*1470*/  FADD R15, R10, -12583039 ;  /* 0xcb40007f0a0f7421 */ /* 0x000fe20000000000 */
[----:B------:R-:W-:-:S03]  /*1480*/  FFMA R13, R20, 1.4426950216293334961, -R13 ;  /* 0x3fb8aa3b140d7823 */ /* 0x000fc6000000080d */
[----:B------:R-:W-:Y:S01]  /*1490*/  FFMA R19, R18, 1.4426950216293334961, -R15 ;  /* 0x3fb8aa3b12137823 */ /* 0x000fe2000000080f */
[----:B------:R-:W-:Y:S01]  /*14a0*/  FFMA R15, R20, 1.925963033500011079e-08, R13 ;  /* 0x32a57060140f7823 */ /* 0x000fe2000000000d */
[-C--:B------:R-:W-:Y:S02]  /*14b0*/  FFMA.SAT R13, R14, R11.reuse, 0.5 ;  /* 0x3f0000000e0d7423 */ /* 0x080fe4000000200b */
[----:B------:R-:W-:Y:S01]  /*14c0*/  FFMA R18, R18, 1.925963033500011079e-08, R19 ;  /* 0x32a5706012127823 */ /* 0x000fe20000000013 */
[----:B------:R-:W-:Y:S01]  /*14d0*/  FFMA.SAT R19, R16, R11, 0.5 ;  /* 0x3f00000010137423 */ /* 0x000fe2000000200b */
[-C--:B------:R-:W-:Y:S01]  /*14e0*/  FFMA.RM R13, R13, R12.reuse, 12582913 ;  /* 0x4b4000010d0d7423 */ /* 0x080fe2000000400c */
[----:B------:R-:W0:Y:S02]  /*14f0*/  MUFU.EX2 R15, R15 ;  /* 0x0000000f000f7308 */ /* 0x000e240000000800 */
[----:B------:R-:W-:Y:S01]  /*1500*/  FFMA.RM R12, R19, R12, 12582913 ;  /* 0x4b400001130c7423 */ /* 0x000fe2000000400c */
[----:B------:R-:W-:-:S03]  /*1510*/  FADD R11, R13, -12583039 ;  /* 0xcb40007f0d0b7421 */ /* 0x000fc60000000000 */
[----:B------:R-:W-:Y:S01]  /*1520*/  FADD R19, R12, -12583039 ;  /* 0xcb40007f0c137421 */ /* 0x000fe20000000000 */
[----:B------:R-:W-:Y:S01]  /*1530*/  FFMA R11, R14, 1.4426950216293334961, -R11 ;  /* 0x3fb8aa3b0e0b7823 */ /* 0x000fe2000000080b */
[----:B------:R-:W1:Y:S01]  /*1540*/  MUFU.EX2 R18, R18 ;  /* 0x0000001200127308 */ /* 0x000e620000000800 */
[----:B------:R-:W-:Y:S01]  /*1550*/  SHF.L.U32 R21, R12, 0x17, RZ ;  /* 0x000000170c157819 */ /* 0x000fe200000006ff */
[----:B------:R-:W-:Y:S01]  /*1560*/  FFMA R19, R16, 1.4426950216293334961, -R19 ;  /* 0x3fb8aa3b10137823 */ /* 0x000fe20000000813 */
[----:B------:R-:W-:-:S03]  /*1570*/  FFMA R11, R14, 1.925963033500011079e-08, R11 ;  /* 0x32a570600e0b7823 */ /* 0x000fc6000000000b */
[----:B------:R-:W-:Y:S01]  /*1580*/  FFMA R14, R16, 1.925963033500011079e-08, R19 ;  /* 0x32a57060100e7823 */ /* 0x000fe20000000013 */
[----:B------:R-:W-:Y:S02]  /*1590*/  SHF.L.U32 R19, R10, 0x17, RZ ;  /* 0x000000170a137819 */ /* 0x000fe400000006ff */
[----:B------:R-:W3:Y:S01]  /*15a0*/  MUFU.EX2 R11, R11 ;  /* 0x0000000b000b7308 */ /* 0x000ee20000000800 */
[----:B0-----:R-:W-:Y:S01]  /*15b0*/  FMUL R15, R8, R15 ;  /* 0x0000000f080f7220 */ /* 0x001fe20000400000 */
[----:B------:R-:W-:-:S03]  /*15c0*/  SHF.L.U32 R10, R13, 0x17, RZ ;  /* 0x000000170d0a7819 */ /* 0x000fc600000006ff */
[----:B------:R-:W-:Y:S01]  /*15d0*/  FADD R6, R15, R6 ;  /* 0x000000060f067221 */ /* 0x000fe20000000000 */
[----:B------:R0:W-:Y:S02]  /*15e0*/  STS [UR10], R15 ;  /* 0x0000000fff007988 */ /* 0x0001e4000800080a */
        /* <DEDUP_REMOVED lines=11> */
.L_x_86:
[----:B------:R-:W-:Y:S05]  /*16a0*/  @!P1 BRA `(.L_x_85) ;  /* 0x0000000000bc9947 */ /* 0x000fea0003800000 */
[----:B------:R-:W1:Y:S01]  /*16b0*/  S2R R11, SR_CgaCtaId ;  /* 0x00000000000b7919 */ /* 0x000e620000008800 */
[----:B------:R-:W-:Y:S02]  /*16c0*/  MOV R8, 0x400 ;  /* 0x0000040000087802 */ /* 0x000fe40000000f00 */
[----:B------:R-:W-:Y:S02]  /*16d0*/  ISETP.NE.AND P0, PT, R9, 0x1, PT ;  /* 0x000000010900780c */ /* 0x000fe40003f05270 */
[----:B------:R-:W-:-:S04]  /*16e0*/  IADD3 R8, PT, PT, R8, 0x400, RZ ;  /* 0x0000040008087810 */ /* 0x000fc80007ffe0ff */
[----:B-1----:R-:W-:-:S04]  /*16f0*/  LEA R8, R11, R8, 0x18 ;  /* 0x000000080b087211 */ /* 0x002fc800078ec0ff */
[----:B------:R-:W-:Y:S01]  /*1700*/  LEA R7, R7, R8, 0x2 ;  /* 0x0000000807077211 */ /* 0x000fe200078e10ff */
[----:B------:R-:W-:-:S04]  /*1710*/  HFMA2 R8, -RZ, RZ, 0.96630859375, -0.0022525787353515625 ;  /* 0x3bbb989dff087431 */ /* 0x000fc800000001ff */
[----:B------:R-:W1:Y:S02]  /*1720*/  LDS R10, [R7] ;  /* 0x00000000070a7984 */ /* 0x000e640000000800 */
[----:B-1----:R-:W-:Y:S01]  /*1730*/  FADD R11, -R5, R10 ;  /* 0x0000000a050b7221 */ /* 0x002fe20000000100 */
[----:B------:R-:W-:-:S03]  /*1740*/  MOV R10, 0x437c0000 ;  /* 0x437c0000000a7802 */ /* 0x000fc60000000f00 */
[----:B0-----:R-:W-:-:S04]  /*1750*/  FFMA.SAT R13, R11, R8, 0.5 ;  /* 0x3f0000000b0d7423 */ /* 0x001fc80000002008 */
[----:B------:R-:W-:-:S04]  /*1760*/  FFMA.RM R13, R13, R10, 12582913 ;  /* 0x4b4000010d0d7423 */ /* 0x000fc8000000400a */
[C---:B------:R-:W-:Y:S01]  /*1770*/  FADD R12, R13.reuse, -12583039 ;  /* 0xcb40007f0d0c7421 */ /* 0x040fe20000000000 */
[----:B------:R-:W-:-:S03]  /*1780*/  SHF.L.U32 R13, R13, 0x17, RZ ;  /* 0x000000170d0d7819 */ /* 0x000fc600000006ff */
[----:B------:R-:W-:-:S04]  /*1790*/  FFMA R12, R11, 1.4426950216293334961, -R12 ;  /* 0x3fb8aa3b0b0c7823 */ /* 0x000fc8000000080c */
[----:B------:R-:W-:-:S06]  /*17a0*/  FFMA R12, R11, 1.925963033500011079e-08, R12 ;  /* 0x32a570600b0c7823 */ /* 0x000fcc000000000c */
        /* <DEDUP_REMOVED lines=30> */
[----:B------:R4:W-:Y:S06]  /*1990*/  STS [R7+0x8], R11 ;  /* 0x0000080b07007388 */ /* 0x0009ec0000000800 */
.L_x_85:
[----:B------:R-:W-:Y:S01]  /*19a0*/  MOV R8, 0x3bbb989d ;  /* 0x3bbb989d00087802 */ /* 0x000fe20000000f00 */
[----:B-1-34-:R-:W-:Y:S01]  /*19b0*/  FADD R7, -R5, R17 ;  /* 0x0000001105077221 */ /* 0x01afe20000000100 */
[----:B------:R-:W-:-:S03]  /*19c0*/  MOV R9, 0x437c0000 ;  /* 0x437c000000097802 */ /* 0x000fc60000000f00 */
[----:B------:R-:W-:-:S04]  /*19d0*/  FFMA.SAT R8, R7, R8, 0.5 ;  /* 0x3f00000007087423 */ /* 0x000fc80000002008 */
[----:B------:R-:W-:-:S04]  /*19e0*/  FFMA.RM R8, R8, R9, 12582913 ;  /* 0x4b40000108087423 */ /* 0x000fc80000004009 */
[----:B------:R-:W-:-:S04]  /*19f0*/  FADD R10, R8, -12583039 ;  /* 0xcb40007f080a7421 */ /* 0x000fc80000000000 */
[----:B------:R-:W-:-:S04]  /*1a00*/  FFMA R10, R7, 1.4426950216293334961, -R10 ;  /* 0x3fb8aa3b070a7823 */ /* 0x000fc8000000080a */
[----:B------:R-:W-:Y:S01]  /*1a10*/  FFMA R10, R7, 1.925963033500011079e-08, R10 ;  /* 0x32a57060070a7823 */ /* 0x000fe2000000000a */
[----:B------:R-:W-:-:S05]  /*1a20*/  SHF.L.U32 R7, R8, 0x17, RZ ;  /* 0x0000001708077819 */ /* 0x000fca00000006ff */
[----:B------:R-:W1:Y:S02]  /*1a30*/  MUFU.EX2 R10, R10 ;  /* 0x0000000a000a7308 */ /* 0x000e640000000800 */
[----:B-1----:R-:W-:Y:S01]  /*1a40*/  FMUL R7, R7, R10 ;  /* 0x0000000a07077220 */ /* 0x002fe20000400000 */
[----:B------:R-:W-:Y:S06]  /*1a50*/  BRA.U !UP0, `(.L_x_88) ;  /* 0x0000000508887547 */ /* 0x000fec000b800000 */
[----:B------:R-:W-:Y:S01]  /*1a60*/  UISETP.GE.U32.AND UP1, UPT, UR15, 0x10, UPT ;  /* 0x000000100f00788c */ /* 0x000fe2000bf26070 */
[----:B------:R-:W-:-:S08]  /*1a70*/  UMOV UR5, URZ ;  /* 0x000000ff00057c82 */ /* 0x000fd00008000000 */
[----:B------:R-:W-:Y:S05]  /*1a80*/  BRA.U !UP1, `(.L_x_89) ;  /* 0x0000000109787547 */ /* 0x000fea000b800000 */
[----:B------:R-:W-:-:S05]  /*1a90*/  UMOV UR5, URZ ;  /* 0x000000ff00057c82 */ /* 0x000fca0008000000 */
.L_x_90:
[----:B------:R-:W-:-:S09]  /*1aa0*/  ULEA UR6, UR5, UR16, 0x2 ;  /* 0x0000001005067291 */ /* 0x000fd2000f8e10ff */
[----:B01----:R-:W3:Y:S04]  /*1ab0*/  LDL.128 R20, [UR6] ;  /* 0x00000006ff147983 */ /* 0x003ee80008100c00 */
        /* <DEDUP_REMOVED lines=27> */
.L_x_89:
[----:B------:R-:W-:-:S09]  /*1c70*/  UISETP.NE.AND UP1, UPT, UR18, URZ, UPT ;  /* 0x000000ff1200728c */ /* 0x000fd2000bf25270 */
[----:B------:R-:W-:Y:S05]  /*1c80*/  BRA.U !UP1, `(.L_x_88) ;  /* 0x0000000109fc7547 */ /* 0x000fea000b800000 */
[----:B------:R-:W-:Y:S02]  /*1c90*/  UIADD3 UR6, UPT, UPT, UR18, -0x1, URZ ;  /* 0xffffffff12067890 */ /* 0x000fe4000fffe0ff */
[----:B------:R-:W-:Y:S02]  /*1ca0*/  UISETP.NE.AND UP2, UPT, UR19, URZ, UPT ;  /* 0x000000ff1300728c */ /* 0x000fe4000bf45270 */
[----:B------:R-:W-:-:S09]  /*1cb0*/  UISETP.GE.U32.AND UP1, UPT, UR6, 0x7, UPT ;  /* 0x000000070600788c */ /* 0x000fd2000bf26070 */
[----:B------:R-:W-:Y:S05]  /*1cc0*/  BRA.U !UP1, `(.L_x_91) ;  /* 0x0000000109687547 */ /* 0x000fea000b800000 */
[----:B------:R-:W-:-:S09]  /*1cd0*/  ULEA UR6, UR5, UR16, 0x2 ;  /* 0x0000001005067291 */ /* 0x000fd2000f8e10ff */
[----:B-1----:R-:W3:Y:S04]  /*1ce0*/  LDL R10, [UR6+0x4] ;  /* 0x00000406ff0a7983 */ /* 0x002ee80008100800 */
[----:B------:R-:W4:Y:S04]  /*1cf0*/  LDL R14, [UR6+0x8] ;  /* 0x00000806ff0e7983 */ /* 0x000f280008100800 */
[----:B------:R-:W5:Y:S04]  /*1d00*/  LDL R8, [UR6] ;  /* 0x00000006ff087983 */ /* 0x000f680008100800 */
[----:B------:R-:W2:Y:S04]  /*1d10*/  LDL R16, [UR6+0xc] ;  /* 0x00000c06ff107983 */ /* 0x000ea80008100800 */
[----:B------:R-:W2:Y:S04]  /*1d20*/  LDL R12, [UR6+0x10] ;  /* 0x00001006ff0c7983 */ /* 0x000ea80008100800 */
[----:B------:R-:W0:Y:S04]  /*1d30*/  LDL R18, [UR6+0x14] ;  /* 0x00001406ff127983 */ /* 0x000e280008100800 */
        /* <DEDUP_REMOVED lines=8> */
[C---:B0-----:R-:W-:Y:S01]  /*1dc0*/  FMUL R13, R7.reuse, R18 ;  /* 0x00000012070d7220 */ /* 0x041fe20000400000 */
        /* <DEDUP_REMOVED lines=10> */
.L_x_91:
[----:B------:R-:W-:Y:S05]  /*1e70*/  BRA.U !UP2, `(.L_x_88) ;  /* 0x000000010a807547 */ /* 0x000fea000b800000 */
[----:B------:R-:W-:Y:S02]  /*1e80*/  UISETP.GE.U32.AND UP1, UPT, UR20, 0x3, UPT ;  /* 0x000000031400788c */ /* 0x000fe4000bf26070 */
[----:B------:R-:W-:-:S07]  /*1e90*/  UISETP.NE.AND UP2, UPT, UR9, URZ, UPT ;  /* 0x000000ff0900728c */ /* 0x000fce000bf45270 */
[----:B------:R-:W-:Y:S05]  /*1ea0*/  BRA.U !UP1, `(.L_x_92) ;  /* 0x0000000109387547 */ /* 0x000fea000b800000 */
[----:B------:R-:W-:-:S09]  /*1eb0*/  ULEA UR6, UR5, UR16, 0x2 ;  /* 0x0000001005067291 */ /* 0x000fd2000f8e10ff */
[----:B-1-3--:R-:W3:Y:S04]  /*1ec0*/  LDL R10, [UR6+0x4] ;  /* 0x00000406ff0a7983 */ /* 0x00aee80008100800 */
        /* <DEDUP_REMOVED lines=12> */
.L_x_92:
[----:B------:R-:W-:Y:S05]  /*1f90*/  BRA.U !UP2, `(.L_x_88) ;  /* 0x000000010a387547 */ /* 0x000fea000b800000 */
[----:B------:R-:W-:-:S09]  /*1fa0*/  ULEA UR5, UR5, UR16, 0x2 ;  /* 0x0000001005057291 */ /* 0x000fd2000f8e10ff */
[----:B-1-34-:R-:W3:Y:S01]  /*1fb0*/  LDL R8, [UR5] ;  /* 0x00000005ff087983 */ /* 0x01aee20008100800 */
[----:B------:R-:W-:Y:S01]  /*1fc0*/  UISETP.NE.AND UP1, UPT, UR9, 0x1, UPT ;  /* 0x000000010900788c */ /* 0x000fe2000bf25270 */
[----:B---3--:R-:W-:-:S05]  /*1fd0*/  FMUL R8, R7, R8 ;  /* 0x0000000807087220 */ /* 0x008fca0000400000 */
[----:B------:R1:W-:Y:S03]  /*1fe0*/  STL [UR5], R8 ;  /* 0x00000008ff007987 */ /* 0x0003e60008100805 */
[----:B------:R-:W-:Y:S05]  /*1ff0*/  BRA.U !UP1, `(.L_x_88) ;  /* 0x0000000109207547 */ /* 0x000fea000b800000 */
[----:B-1----:R-:W3:Y:S01]  /*2000*/  LDL R8, [UR5+0x4] ;  /* 0x00000405ff087983 */ /* 0x002ee20008100800 */
[----:B------:R-:W-:Y:S01]  /*2010*/  UISETP.NE.AND UP1, UPT, UR9, 0x2, UPT ;  /* 0x000000020900788c */ /* 0x000fe2000bf25270 */
[----:B---3--:R-:W-:-:S05]  /*2020*/  FMUL R8, R7, R8 ;  /* 0x0000000807087220 */ /* 0x008fca0000400000 */
[----:B------:R1:W-:Y:S03]  /*2030*/  STL [UR5+0x4], R8 ;  /* 0x00000408ff007987 */ /* 0x0003e60008100805 */
[----:B------:R-:W-:Y:S05]  /*2040*/  BRA.U !UP1, `(.L_x_88) ;  /* 0x00000001090c7547 */ /* 0x000fea000b800000 */
[----:B-1----:R-:W3:Y:S02]  /*2050*/  LDL R8, [UR5+0x8] ;  /* 0x00000805ff087983 */ /* 0x002ee40008100800 */
[----:B---3--:R-:W-:-:S05]  /*2060*/  FMUL R8, R7, R8 ;  /* 0x0000000807087220 */ /* 0x008fca0000400000 */
[----:B------:R1:W-:Y:S02]  /*2070*/  STL [UR5+0x8], R8 ;  /* 0x00000808ff007987 */ /* 0x0003e40008100805 */
.L_x_88:
[----:B------:R-:W-:Y:S01]  /*2080*/  FFMA R26, R7, R26, R6 ;  /* 0x0000001a071a7223 */ /* 0x000fe20000000006 */
[----:B------:R-:W-:Y:S06]  /*2090*/  BRA.U !UP0, `(.L_x_93) ;  /* 0x00000009086c7547 */ /* 0x000fec000b800000 */
[----:B------:R-:W-:-:S05]  /*20a0*/  UMOV UR5, UR4 ;  /* 0x0000000400057c82 */ /* 0x000fca0008000000 */
.L_x_99:
[----:B-1-34-:R-:W1:Y:S01]  /*20b0*/  S2R R8, SR_CgaCtaId ;  /* 0x0000000000087919 */ /* 0x01ae620000008800 */
[----:B------:R-:W-:Y:S01]  /*20c0*/  MOV R6, 0x400 ;  /* 0x0000040000067802 */ /* 0x000fe20000000f00 */
[----:B------:R-:W3:Y:S01]  /*20d0*/  LDCU UR15, c[0x0][0x3ac] ;  /* 0x00007580ff0f77ac */ /* 0x000ee20008000800 */
[----:B------:R-:W-:Y:S02]  /*20e0*/  MOV R9, UR5 ;  /* 0x0000000500097c02 */ /* 0x000fe40008000f00 */
[----:B0-----:R-:W-:Y:S01]  /*20f0*/  IADD3 R7, PT, PT, R6, 0x400, RZ ;  /* 0x0000040006077810 */ /* 0x001fe20007ffe0ff */
[----:B------:R-:W-:Y:S01]  /*2100*/  UISETP.GE.U32.AND UP0, UPT, UR17, 0xf, UPT ;  /* 0x0000000f1100788c */ /* 0x000fe2000bf06070 */
[----:B------:R-:W-:Y:S01]  /*2110*/  IADD3 R6, PT, PT, R9, -UR4, RZ ;  /* 0x8000000409067c10 */ /* 0x000fe2000fffe0ff */
[----:B---3--:R-:W-:Y:S02]  /*2120*/  UIMAD UR6, UR5, UR15, UR7 ;  /* 0x0000000f050672a4 */ /* 0x008fe4000f8e0207 */
[----:B------:R-:W-:-:S06]  /*2130*/  UIADD3 UR5, UPT, UPT, UR5, 0x1, URZ ;  /* 0x0000000105057890 */ /* 0x000fcc000fffe0ff */
[----:B------:R-:W-:Y:S02]  /*2140*/  ISETP.LE.AND P1, PT, R2, UR5, PT ;  /* 0x0000000502007c0c */ /* 0x000fe4000bf23270 */
[----:B-1----:R-:W-:-:S04]  /*2150*/  LEA R7, R8, R7, 0x18 ;  /* 0x0000000708077211 */ /* 0x002fc800078ec0ff */
[----:B------:R-:W-:Y:S01]  /*2160*/  LEA R6, R6, R7, 0x2 ;  /* 0x0000000706067211 */ /* 0x000fe200078e10ff */
[----:B------:R-:W-:-:S05]  /*2170*/  HFMA2 R7, -RZ, RZ, 0, 0 ;  /* 0x00000000ff077431 */ /* 0x000fca00000001ff */
[----:B------:R-:W1:Y:S01]  /*2180*/  LDS R6, [R6] ;  /* 0x0000000006067984 */ /* 0x000e620000000800 */
[----:B------:R-:W-:Y:S05]  /*2190*/  BRA.U !UP0, `(.L_x_94) ;  /* 0x0000000108c47547 */ /* 0x000fea000b800000 */
[----:B------:R-:W-:-:S07]  /*21a0*/  MOV R16, RZ ;  /* 0x000000ff00107202 */ /* 0x000fce0000000f00 */
.L_x_95:
[----:B------:R-:W3:Y:S01]  /*21b0*/  LDC.64 R22, c[0x0][0x390] ;  /* 0x0000e400ff167b82 */ /* 0x000ee20000000a00 */
[C---:B0-----:R-:W-:Y:S02]  /*21c0*/  IADD3 R9, PT, PT, R16.reuse, UR6, RZ ;  /* 0x0000000610097c10 */ /* 0x041fe4000fffe0ff */
[----:B------:R-:W-:-:S03]  /*21d0*/  LEA R7, R16, UR16, 0x2 ;  /* 0x0000001010077c11 */ /* 0x000fc6000f8e10ff */
[----:B---3--:R-:W-:Y:S02]  /*21e0*/  IMAD.WIDE R22, R9, 0x4, R22 ;  /* 0x0000000409167825 */ /* 0x008fe400078e0216 */
[----:B------:R-:W1:Y:S04]  /*21f0*/  LDL.128 R8, [R7] ;  /* 0x0000000007087983 */ /* 0x000e680000100c00 */
[----:B0-----:R-:W1:Y:S04]  /*2200*/  LDG.E.CONSTANT R13, desc[UR12][R22.64] ;  /* 0x0000000c160d7981 */ /* 0x001e68000c1e9900 */
[----:B------:R-:W3:Y:S04]  /*2210*/  LDG.E.CONSTANT R12, desc[UR12][R22.64+0x4] ;  /* 0x0000040c160c7981 */ /* 0x000ee8000c1e9900 */
[----:B------:R-:W4:Y:S04]  /*2220*/  LDG.E.CONSTANT R15, desc[UR12][R22.64+0x8] ;  /* 0x0000080c160f7981 */ /* 0x000f28000c1e9900 */
[----:B------:R-:W5:Y:S04]  /*2230*/  LDG.E.CONSTANT R14, desc[UR12][R22.64+0xc] ;  /* 0x00000c0c160e7981 */ /* 0x000f68000c1e9900 */
[----:B------:R-:W2:Y:S04]  /*2240*/  LDG.E.CONSTANT R17, desc[UR12][R22.64+0x10] ;  /* 0x0000100c16117981 */ /* 0x000ea8000c1e9900 */
[----:B------:R-:W2:Y:S04]  /*2250*/  LDG.E.CONSTANT R18, desc[UR12][R22.64+0x14] ;  /* 0x0000140c16127981 */ /* 0x000ea8000c1e9900 */
[----:B------:R-:W2:Y:S04]  /*2260*/  LDG.E.CONSTANT R19, desc[UR12][R22.64+0x18] ;  /* 0x0000180c16137981 */ /* 0x000ea8000c1e9900 */
[----:B------:R-:W2:Y:S04]  /*2270*/  LDG.E.CONSTANT R20, desc[UR12][R22.64+0x1c] ;  /* 0x00001c0c16147981 */ /* 0x000ea8000c1e9900 */
[----:B------:R-:W2:Y:S01]  /*2280*/  LDG.E.CONSTANT R21, desc[UR12][R22.64+0x2c] ;  /* 0x00002c0c16157981 */ /* 0x000ea2000c1e9900 */
[C---:B-1----:R-:W-:Y:S01]  /*2290*/  FFMA R8, R6.reuse, R13, R8 ;  /* 0x0000000d06087223 */ /* 0x042fe20000000008 */
[C---:B---3--:R-:W-:Y:S01]  /*22a0*/  FFMA R9, R6.reuse, R12, R9 ;  /* 0x0000000c06097223 */ /* 0x048fe20000000009 */
[C---:B----4-:R-:W-:Y:S01]  /*22b0*/  FFMA R10, R6.reuse, R15, R10 ;  /* 0x0000000f060a7223 */ /* 0x050fe2000000000a */
[----:B-----5:R-:W-:-:S02]  /*22c0*/  FFMA R11, R6, R14, R11 ;  /* 0x0000000e060b7223 */ /* 0x020fc4000000000b */
[----:B------:R-:W2:Y:S04]  /*22d0*/  LDL.128 R12, [R7+0x10] ;  /* 0x00001000070c7983 */ /* 0x000ea80000100c00 */
[----:B------:R0:W-:Y:S04]  /*22e0*/  STL.128 [R7], R8 ;  /* 0x0000000807007387 */ /* 0x0001e80000100c00 */
[----:B0-----:R-:W3:Y:S01]  /*22f0*/  LDL.128 R8, [R7+0x20] ;  /* 0x0000200007087983 */ /* 0x001ee20000100c00 */
[C---:B--2---:R-:W-:Y:S01]  /*2300*/  FFMA R12, R6.reuse, R17, R12 ;  /* 0x00000011060c7223 */ /* 0x044fe2000000000c */
[C---:B------:R-:W-:Y:S01]  /*2310*/  FFMA R13, R6.reuse, R18, R13 ;  /* 0x00000012060d7223 */ /* 0x040fe2000000000d */
[C---:B------:R-:W-:Y:S01]  /*2320*/  FFMA R14, R6.reuse, R19, R14 ;  /* 0x00000013060e7223 */ /* 0x040fe2000000000e */
[C---:B------:R-:W-:Y:S01]  /*2330*/  FFMA R15, R6.reuse, R20, R15 ;  /* 0x00000014060f7223 */ /* 0x040fe2000000000f */
[----:B------:R-:W3:Y:S04]  /*2340*/  LDG.E.CONSTANT R17, desc[UR12][R22.64+0x20] ;  /* 0x0000200c16117981 */ /* 0x000ee8000c1e9900 */
[----:B------:R0:W-:Y:S04]  /*2350*/  STL.128 [R7+0x10], R12 ;  /* 0x0000100c07007387 */ /* 0x0001e80000100c00 */
[----:B------:R-:W2:Y:S04]  /*2360*/  LDG.E.CONSTANT R18, desc[UR12][R22.64+0x24] ;  /* 0x0000240c16127981 */ /* 0x000ea8000c1e9900 */
[----:B------:R-:W4:Y:S04]  /*2370*/  LDG.E.CONSTANT R20, desc[UR12][R22.64+0x30] ;  /* 0x0000300c16147981 */ /* 0x000f28000c1e9900 */
[----:B------:R-:W5:Y:S04]  /*2380*/  LDG.E.CONSTANT R19, desc[UR12][R22.64+0x34] ;  /* 0x0000340c16137981 */ /* 0x000f68000c1e9900 */
[----:B0-----:R-:W4:Y:S01]  /*2390*/  LDG.E.CONSTANT R13, desc[UR12][R22.64+0x28] ;  /* 0x0000280c160d7981 */ /* 0x001f22000c1e9900 */
[----:B---3--:R-:W-:-:S03]  /*23a0*/  FFMA R8, R6, R17, R8 ;  /* 0x0000001106087223 */ /* 0x008fc60000000008 */
[----:B------:R-:W3:Y:S01]  /*23b0*/  LDG.E.CONSTANT R17, desc[UR12][R22.64+0x3c] ;  /* 0x00003c0c16117981 */ /* 0x000ee2000c1e9900 */
[----:B--2---:R-:W-:-:S03]  /*23c0*/  FFMA R9, R6, R18, R9 ;  /* 0x0000001206097223 */ /* 0x004fc60000000009 */
[----:B------:R-:W2:Y:S01]  /*23d0*/  LDG.E.CONSTANT R18, desc[UR12][R22.64+0x38] ;  /* 0x0000380c16127981 */ /* 0x000ea2000c1e9900 */
[----:B----4-:R-:W-:-:S03]  /*23e0*/  FFMA R10, R6, R13, R10 ;  /* 0x0000000d060a7223 */ /* 0x010fc6000000000a */
[----:B------:R-:W4:Y:S01]  /*23f0*/  LDL.128 R12, [R7+0x30] ;  /* 0x00003000070c7983 */ /* 0x000f220000100c00 */
[----:B------:R-:W-:Y:S01]  /*2400*/  FFMA R11, R6, R21, R11 ;  /* 0x00000015060b7223 */ /* 0x000fe2000000000b */
[----:B------:R-:W-:-:S04]  /*2410*/  IADD3 R16, PT, PT, R16, 0x10, RZ ;  /* 0x0000001010107810 */ /* 0x000fc80007ffe0ff */
[----:B------:R0:W-:Y:S01]  /*2420*/  STL.128 [R7+0x20], R8 ;  /* 0x0000200807007387 */ /* 0x0001e20000100c00 */
[----:B------:R-:W-:Y:S01]  /*2430*/  ISETP.NE.AND P0, PT, R16, UR8, PT ;  /* 0x0000000810007c0c */ /* 0x000fe2000bf05270 */
[C---:B----4-:R-:W-:Y:S01]  /*2440*/  FFMA R12, R6.reuse, R20, R12 ;  /* 0x00000014060c7223 */ /* 0x050fe2000000000c */
[C---:B-----5:R-:W-:Y:S01]  /*2450*/  FFMA R13, R6.reuse, R19, R13 ;  /* 0x00000013060d7223 */ /* 0x060fe2000000000d */
[C---:B--2---:R-:W-:Y:S01]  /*2460*/  FFMA R14, R6.reuse, R18, R14 ;  /* 0x00000012060e7223 */ /* 0x044fe2000000000e */
[----:B---3--:R-:W-:-:S05]  /*2470*/  FFMA R15, R6, R17, R15 ;  /* 0x00000011060f7223 */ /* 0x008fca000000000f */
[----:B------:R0:W-:Y:S04]  /*2480*/  STL.128 [R7+0x30], R12 ;  /* 0x0000300c07007387 */ /* 0x0001e80000100c00 */
[----:B------:R-:W-:Y:S05]  /*2490*/  @P0 BRA `(.L_x_95) ;  /* 0xfffffffc00440947 */ /* 0x000fea000383ffff */
[----:B0-----:R-:W-:-:S07]  /*24a0*/  MOV R7, UR8 ;  /* 0x0000000800077c02 */ /* 0x001fce0008000f00 */
.L_x_94:
[----:B------:R-:W-:-:S09]  /*24b0*/  UISETP.NE.AND UP0, UPT, UR18, URZ, UPT ;  /* 0x000000ff1200728c */ /* 0x000fd2000bf05270 */
[----:B------:R-:W-:Y:S05]  /*24c0*/  BRA.U !UP0, `(.L_x_96) ;  /* 0x00000005085c7547 */ /* 0x000fea000b800000 */
[----:B------:R-:W-:Y:S02]  /*24d0*/  UIADD3 UR10, UPT, UPT, UR18, -0x1, URZ ;  /* 0xffffffff120a7890 */ /* 0x000fe4000fffe0ff */
[----:B------:R-:W-:Y:S02]  /*24e0*/  UISETP.NE.AND UP1, UPT, UR19, URZ, UPT ;  /* 0x000000ff1300728c */ /* 0x000fe4000bf25270 */
[----:B------:R-:W-:-:S09]  /*24f0*/  UISETP.GE.U32.AND UP0, UPT, UR10, 0x7, UPT ;  /* 0x000000070a00788c */ /* 0x000fd2000bf06070 */
[----:B------:R-:W-:Y:S05]  /*2500*/  BRA.U !UP0, `(.L_x_97) ;  /* 0x0000000108947547 */ /* 0x000fea000b800000 */
[----:B------:R-:W3:Y:S01]  /*2510*/  LDC.64 R8, c[0x0][0x390] ;  /* 0x0000e400ff087b82 */ /* 0x000ee20000000a00 */
[C---:B------:R-:W-:Y:S02]  /*2520*/  IADD3 R11, PT, PT, R7.reuse, UR6, RZ ;  /* 0x00000006070b7c10 */ /* 0x040fe4000fffe0ff */
[----:B------:R-:W-:-:S05]  /*2530*/  LEA R10, R7, UR16, 0x2 ;  /* 0x00000010070a7c11 */ /* 0x000fca000f8e10ff */
[----:B------:R-:W1:Y:S04]  /*2540*/  LDL R14, [R10+0x4] ;  /* 0x000004000a0e7983 */ /* 0x000e680000100800 */
[----:B0-----:R-:W4:Y:S04]  /*2550*/  LDL R13, [R10] ;  /* 0x000000000a0d7983 */ /* 0x001f280000100800 */
[----:B------:R-:W5:Y:S04]  /*2560*/  LDL R16, [R10+0x8] ;  /* 0x000008000a107983 */ /* 0x000f680000100800 */
[----:B------:R-:W2:Y:S01]  /*2570*/  LDL R18, [R10+0xc] ;  /* 0x00000c000a127983 */ /* 0x000ea20000100800 */
[----:B---3--:R-:W-:-:S03]  /*2580*/  IMAD.WIDE R8, R11, 0x4, R8 ;  /* 0x000000040b087825 */ /* 0x008fc600078e0208 */
[----:B------:R-:W3:Y:S04]  /*2590*/  LDL R20, [R10+0x14] ;  /* 0x000014000a147983 */ /* 0x000ee80000100800 */
[----:B------:R-:W1:Y:S04]  /*25a0*/  LDG.E.CONSTANT R23, desc[UR12][R8.64+0x4] ;  /* 0x0000040c08177981 */ /* 0x000e68000c1e9900 */
[----:B------:R-:W4:Y:S04]  /*25b0*/  LDG.E.CONSTANT R11, desc[UR12][R8.64] ;  /* 0x0000000c080b7981 */ /* 0x000f28000c1e9900 */
[----:B------:R-:W5:Y:S04]  /*25c0*/  LDG.E.CONSTANT R12, desc[UR12][R8.64+0x8] ;  /* 0x0000080c080c7981 */ /* 0x000f68000c1e9900 */
[----:B------:R-:W2:Y:S04]  /*25d0*/  LDG.E.CONSTANT R19, desc[UR12][R8.64+0xc] ;  /* 0x00000c0c08137981 */ /* 0x000ea8000c1e9900 */
[----:B------:R-:W3:Y:S04]  /*25e0*/  LDG.E.CONSTANT R17, desc[UR12][R8.64+0x10] ;  /* 0x0000100c08117981 */ /* 0x000ee8000c1e9900 */
[----:B------:R-:W3:Y:S04]  /*25f0*/  LDG.E.CONSTANT R15, desc[UR12][R8.64+0x1c] ;  /* 0x00001c0c080f7981 */ /* 0x000ee8000c1e9900 */
[----:B------:R-:W3:Y:S01]  /*2600*/  LDL R22, [R10+0x18] ;  /* 0x000018000a167983 */ /* 0x000ee20000100800 */
[C---:B-1----:R-:W-:Y:S01]  /*2610*/  FFMA R23, R6.reuse, R23, R14 ;  /* 0x0000001706177223 */ /* 0x042fe2000000000e */
[----:B----4-:R-:W-:-:S02]  /*2620*/  FFMA R21, R6, R11, R13 ;  /* 0x0000000b06157223 */ /* 0x010fc4000000000d */
[----:B------:R-:W3:Y:S01]  /*2630*/  LDG.E.CONSTANT R13, desc[UR12][R8.64+0x14] ;  /* 0x0000140c080d7981 */ /* 0x000ee2000c1e9900 */
[----:B-----5:R-:W-:-:S03]  /*2640*/  FFMA R14, R6, R12, R16 ;  /* 0x0000000c060e7223 */ /* 0x020fc60000000010 */
[----:B------:R-:W4:Y:S04]  /*2650*/  LDG.E.CONSTANT R11, desc[UR12][R8.64+0x18] ;  /* 0x0000180c080b7981 */ /* 0x000f28000c1e9900 */
[----:B------:R-:W5:Y:S04]  /*2660*/  LDL R16, [R10+0x10] ;  /* 0x000010000a107983 */ /* 0x000f680000100800 */
[----:B------:R-:W5:Y:S01]  /*2670*/  LDL R12, [R10+0x1c] ;  /* 0x00001c000a0c7983 */ /* 0x000f620000100800 */
[----:B--2---:R-:W-:-:S03]  /*2680*/  FFMA R19, R6, R19, R18 ;  /* 0x0000001306137223 */ /* 0x004fc60000000012 */
[----:B------:R0:W-:Y:S04]  /*2690*/  STL [R10], R21 ;  /* 0x000000150a007387 */ /* 0x0001e80000100800 */
[----:B------:R0:W-:Y:S04]  /*26a0*/  STL [R10+0x4], R23 ;  /* 0x000004170a007387 */ /* 0x0001e80000100800 */
[----:B------:R0:W-:Y:S04]  /*26b0*/  STL [R10+0x8], R14 ;  /* 0x0000080e0a007387 */ /* 0x0001e80000100800 */
[----:B------:R0:W-:Y:S01]  /*26c0*/  STL [R10+0xc], R19 ;  /* 0x00000c130a007387 */ /* 0x0001e20000100800 */
[----:B------:R-:W-:Y:S01]  /*26d0*/  IADD3 R7, PT, PT, R7, 0x8, RZ ;  /* 0x0000000807077810 */ /* 0x000fe20007ffe0ff */
[C---:B---3--:R-:W-:Y:S01]  /*26e0*/  FFMA R13, R6.reuse, R13, R20 ;  /* 0x0000000d060d7223 */ /* 0x048fe20000000014 */
[C---:B----4-:R-:W-:Y:S01]  /*26f0*/  FFMA R11, R6.reuse, R11, R22 ;  /* 0x0000000b060b7223 */ /* 0x050fe20000000016 */
[C---:B-----5:R-:W-:Y:S01]  /*2700*/  FFMA R17, R6.reuse, R17, R16 ;  /* 0x0000001106117223 */ /* 0x060fe20000000010 */
[----:B------:R-:W-:-:S04]  /*2710*/  FFMA R15, R6, R15, R12 ;  /* 0x0000000f060f7223 */ /* 0x000fc8000000000c */
[----:B------:R0:W-:Y:S04]  /*2720*/  STL [R10+0x10], R17 ;  /* 0x000010110a007387 */ /* 0x0001e80000100800 */
[----:B------:R0:W-:Y:S04]  /*2730*/  STL [R10+0x14], R13 ;  /* 0x0000140d0a007387 */ /* 0x0001e80000100800 */
[----:B------:R0:W-:Y:S04]  /*2740*/  STL [R10+0x18], R11 ;  /* 0x0000180b0a007387 */ /* 0x0001e80000100800 */
[----:B------:R0:W-:Y:S02]  /*2750*/  STL [R10+0x1c], R15 ;  /* 0x00001c0f0a007387 */ /* 0x0001e40000100800 */
.L_x_97:
[----:B------:R-:W-:Y:S05]  /*2760*/  BRA.U !UP1, `(.L_x_96) ;  /* 0x0000000109b47547 */ /* 0x000fea000b800000 */
[----:B------:R-:W-:Y:S02]  /*2770*/  UISETP.GE.U32.AND UP0, UPT, UR20, 0x3, UPT ;  /* 0x000000031400788c */ /* 0x000fe4000bf06070 */
[----:B------:R-:W-:-:S07]  /*2780*/  UISETP.NE.AND UP1, UPT, UR9, URZ, UPT ;  /* 0x000000ff0900728c */ /* 0x000fce000bf25270 */
[----:B------:R-:W-:Y:S05]  /*2790*/  BRA.U !UP0, `(.L_x_98) ;  /* 0x0000000108547547 */ /* 0x000fea000b800000 */
[----:B------:R-:W3:Y:S01]  /*27a0*/  LDC.64 R8, c[0x0][0x390] ;  /* 0x0000e400ff087b82 */ /* 0x000ee20000000a00 */
[C---:B0-----:R-:W-:Y:S02]  /*27b0*/  IADD3 R11, PT, PT, R7.reuse, UR6, RZ ;  /* 0x00000006070b7c10 */ /* 0x041fe4000fffe0ff */
[----:B------:R-:W-:-:S05]  /*27c0*/  LEA R14, R7, UR16, 0x2 ;  /* 0x00000010070e7c11 */ /* 0x000fca000f8e10ff */
[----:B------:R-:W4:Y:S04]  /*27d0*/  LDL R13, [R14+0x4] ;  /* 0x000004000e0d7983 */ /* 0x000f280000100800 */
[----:B------:R-:W5:Y:S04]  /*27e0*/  LDL R15, [R14+0x8] ;  /* 0x000008000e0f7983 */ /* 0x000f680000100800 */
[----:B------:R-:W2:Y:S01]  /*27f0*/  LDL R17, [R14+0xc] ;  /* 0x00000c000e117983 */ /* 0x000ea20000100800 */
[----:B---3--:R-:W-:-:S03]  /*2800*/  IMAD.WIDE R8, R11, 0x4, R8 ;  /* 0x000000040b087825 */ /* 0x008fc600078e0208 */
[----:B------:R-:W1:Y:S04]  /*2810*/  LDL R11, [R14] ;  /* 0x000000000e0b7983 */ /* 0x000e680000100800 */
[----:B------:R-:W1:Y:S04]  /*2820*/  LDG.E.CONSTANT R10, desc[UR12][R8.64] ;  /* 0x0000000c080a7981 */ /* 0x000e68000c1e9900 */
[----:B------:R-:W4:Y:S04]  /*2830*/  LDG.E.CONSTANT R12, desc[UR12][R8.64+0x4] ;  /* 0x0000040c080c7981 */ /* 0x000f28000c1e9900 */
[----:B------:R-:W5:Y:S04]  /*2840*/  LDG.E.CONSTANT R16, desc[UR12][R8.64+0x8] ;  /* 0x0000080c08107981 */ /* 0x000f68000c1e9900 */
[----:B------:R-:W2:Y:S01]  /*2850*/  LDG.E.CONSTANT R18, desc[UR12][R8.64+0xc] ;  /* 0x00000c0c08127981 */ /* 0x000ea2000c1e9900 */
[----:B------:R-:W-:Y:S01]  /*2860*/  IADD3 R7, PT, PT, R7, 0x4, RZ ;  /* 0x0000000407077810 */ /* 0x000fe20007ffe0ff */
[C---:B-1----:R-:W-:Y:S01]  /*2870*/  FFMA R11, R6.reuse, R10, R11 ;  /* 0x0000000a060b7223 */ /* 0x042fe2000000000b */
[C---:B----4-:R-:W-:Y:S01]  /*2880*/  FFMA R10, R6.reuse, R12, R13 ;  /* 0x0000000c060a7223 */ /* 0x050fe2000000000d */
[C---:B-----5:R-:W-:Y:S01]  /*2890*/  FFMA R12, R6.reuse, R16, R15 ;  /* 0x00000010060c7223 */ /* 0x060fe2000000000f */
[----:B--2---:R-:W-:-:S02]  /*28a0*/  FFMA R13, R6, R18, R17 ;  /* 0x00000012060d7223 */ /* 0x004fc40000000011 */
[----:B------:R3:W-:Y:S04]  /*28b0*/  STL [R14], R11 ;  /* 0x0000000b0e007387 */ /* 0x0007e80000100800 */
[----:B------:R3:W-:Y:S04]  /*28c0*/  STL [R14+0x4], R10 ;  /* 0x0000040a0e007387 */ /* 0x0007e80000100800 */
[----:B------:R3:W-:Y:S04]  /*28d0*/  STL [R14+0x8], R12 ;  /* 0x0000080c0e007387 */ /* 0x0007e80000100800 */
[----:B------:R3:W-:Y:S02]  /*28e0*/  STL [R14+0xc], R13 ;  /* 0x00000c0d0e007387 */ /* 0x0007e40000100800 */
.L_x_98:
[----:B------:R-:W-:Y:S05]  /*28f0*/  BRA.U !UP1, `(.L_x_96) ;  /* 0x0000000109507547 */ /* 0x000fea000b800000 */
[----:B------:R-:W4:Y:S01]  /*2900*/  LDC.64 R8, c[0x0][0x390] ;  /* 0x0000e400ff087b82 */ /* 0x000f220000000a00 */
[C---:B0--3--:R-:W-:Y:S02]  /*2910*/  IADD3 R11, PT, PT, R7.reuse, UR6, RZ ;  /* 0x00000006070b7c10 */ /* 0x049fe4000fffe0ff */
[----:B------:R-:W-:-:S03]  /*2920*/  LEA R10, R7, UR16, 0x2 ;  /* 0x00000010070a7c11 */ /* 0x000fc6000f8e10ff */
[----:B----4-:R-:W-:Y:S02]  /*2930*/  IMAD.WIDE R8, R11, 0x4, R8 ;  /* 0x000000040b087825 */ /* 0x010fe400078e0208 */
[----:B------:R-:W1:Y:S04]  /*2940*/  LDL R11, [R10] ;  /* 0x000000000a0b7983 */ /* 0x000e680000100800 */
[----:B------:R-:W1:Y:S01]  /*2950*/  LDG.E.CONSTANT R7, desc[UR12][R8.64] ;  /* 0x0000000c08077981 */ /* 0x000e62000c1e9900 */
[----:B------:R-:W-:Y:S01]  /*2960*/  UISETP.NE.AND UP0, UPT, UR9, 0x1, UPT ;  /* 0x000000010900788c */ /* 0x000fe2000bf05270 */
[----:B-1----:R-:W-:-:S05]  /*2970*/  FFMA R7, R6, R7, R11 ;  /* 0x0000000706077223 */ /* 0x002fca000000000b */
[----:B------:R4:W-:Y:S03]  /*2980*/  STL [R10], R7 ;  /* 0x000000070a007387 */ /* 0x0009e60000100800 */
[----:B------:R-:W-:Y:S05]  /*2990*/  BRA.U !UP0, `(.L_x_96) ;  /* 0x0000000108287547 */ /* 0x000fea000b800000 */
[----:B------:R-:W-:Y:S01]  /*29a0*/  UISETP.NE.AND UP0, UPT, UR9, 0x2, UPT ;  /* 0x000000020900788c */ /* 0x000fe2000bf05270 */
[----:B----4-:R-:W3:Y:S04]  /*29b0*/  LDG.E.CONSTANT R7, desc[UR12][R8.64+0x4] ;  /* 0x0000040c08077981 */ /* 0x010ee8000c1e9900 */
[----:B------:R-:W3:Y:S01]  /*29c0*/  LDL R13, [R10+0x4] ;  /* 0x000004000a0d7983 */ /* 0x000ee20000100800 */
[----:B------:R-:W-:-:S13]  /*29d0*/  PLOP3.LUT P0, PT, PT, PT, UP0, 0x80, 0x8 ;  /* 0x000000000008781c */ /* 0x000fda0003f0f008 */
[----:B------:R-:W4:Y:S04]  /*29e0*/  @P0 LDG.E.CONSTANT R11, desc[UR12][R8.64+0x8] ;  /* 0x0000080c080b0981 */ /* 0x000f28000c1e9900 */
[----:B------:R-:W4:Y:S01]  /*29f0*/  @P0 LDL R12, [R10+0x8] ;  /* 0x000008000a0c0983 */ /* 0x000f220000100800 */
[----:B---3--:R-:W-:-:S05]  /*2a00*/  FFMA R7, R6, R7, R13 ;  /* 0x0000000706077223 */ /* 0x008fca000000000d */
[----:B------:R0:W-:Y:S01]  /*2a10*/  STL [R10+0x4], R7 ;  /* 0x000004070a007387 */ /* 0x0001e20000100800 */
[----:B----4-:R-:W-:-:S05]  /*2a20*/  @P0 FFMA R11, R6, R11, R12 ;  /* 0x0000000b060b0223 */ /* 0x010fca000000000c */
[----:B------:R0:W-:Y:S02]  /*2a30*/  @P0 STL [R10+0x8], R11 ;  /* 0x0000080b0a000387 */ /* 0x0001e40000100800 */
.L_x_96:
[----:B------:R-:W-:Y:S05]  /*2a40*/  @!P1 BRA `(.L_x_99) ;  /* 0xfffffff400989947 */ /* 0x000fea000383ffff */
.L_x_93:
[----:B------:R-:W5:Y:S01]  /*2a50*/  LDCU UR5, c[0x0][0x3a8] ;  /* 0x00007500ff0577ac */ /* 0x000f620008000800 */
[C---:B------:R-:W-:Y:S02]  /*2a60*/  R2UR UR4, R0.reuse ;  /* 0x00000000000472ca */ /* 0x040fe400000e0000 */
[----:B------:R-:W-:Y:S02]  /*2a70*/  IADD3 R25, PT, PT, R25, 0x1, RZ ;  /* 0x0000000119197810 */ /* 0x000fe40007ffe0ff */
[----:B01----:R-:W-:Y:S01]  /*2a80*/  MOV R17, R5 ;  /* 0x0000000500117202 */ /* 0x003fe20000000f00 */
[----:B------:R-:W-:Y:S01]  /*2a90*/  BAR.SYNC.DEFER_BLOCKING 0x0 ;  /* 0x0000000000007b1d */ /* 0x000fe20000010000 */
[----:B-----5:R-:W-:-:S13]  /*2aa0*/  ISETP.GE.AND P0, PT, R0, UR5, PT ;  /* 0x0000000500007c0c */ /* 0x020fda000bf06270 */
[----:B------:R-:W-:Y:S05]  /*2ab0*/  @!P0 BRA `(.L_x_100) ;  /* 0xffffffd800088947 */ /* 0x000fea000383ffff */
.L_x_72:
        /* <DEDUP_REMOVED lines=15> */
.L_x_118:
[----:B--2-4-:R-:W2:Y:S01]  /*2bb0*/  LDL.128 R4, [R3+-0x20] ;  /* 0xffffe00003047983 */ /* 0x014ea20000100c00 */
[----:B0--3--:R-:W0:Y:S01]  /*2bc0*/  MUFU.RCP R9, R26 ;  /* 0x0000001a00097308 */ /* 0x009e220000001000 */
[----:B------:R-:W-:Y:S01]  /*2bd0*/  UIADD3 UR8, UPT, UPT, UR8, 0x10, URZ ;  /* 0x0000001008087890 */ /* 0x000fe2000fffe0ff */
[----:B------:R-:W-:-:S03]  /*2be0*/  MOV R8, UR5 ;  /* 0x0000000500087c02 */ /* 0x000fc60008000f00 */
[----:B------:R-:W-:Y:S01]  /*2bf0*/  UISETP.NE.AND UP0, UPT, UR8, URZ, UPT ;  /* 0x000000ff0800728c */ /* 0x000fe2000bf05270 */
        /* <DEDUP_REMOVED lines=10> */
[----:B------:R-:W-:Y:S05]  /*2ca0*/  CALL.REL.NOINC `($__internal_1_$__cuda_sm3x_div_rn_noftz_f32_slowpath) ;  /* 0x0000001800507944 */ /* 0x000fea0003c00000 */
.L_x_102:
[----:B------:R-:W0:Y:S01]  /*2cb0*/  MUFU.RCP R11, R26 ;  /* 0x0000001a000b7308 */ /* 0x000e220000001000 */
[----:B------:R1:W-:Y:S07]  /*2cc0*/  STG.E desc[UR12][R8.64+-0x20], R0 ;  /* 0xffffe00008007986 */ /* 0x0003ee000c10190c */
[----:B------:R-:W2:Y:S01]  /*2cd0*/  FCHK P0, R5, R26 ;  /* 0x0000001a05007302 */ /* 0x000ea20000000000 */
        /* <DEDUP_REMOVED lines=8> */
[----:B------:R-:W-:Y:S05]  /*2d60*/  CALL.REL.NOINC `($__internal_1_$__cuda_sm3x_div_rn_noftz_f32_slowpath) ;  /* 0x0000001800207944 */ /* 0x000fea0003c00000 */
[----:B------:R-:W-:-:S07]  /*2d70*/  MOV R11, R0 ;  /* 0x00000000000b7202 */ /* 0x000fce0000000f00 */
.L_x_103:
        /* <DEDUP_REMOVED lines=12> */
.L_x_104:
        /* <DEDUP_REMOVED lines=13> */
.L_x_105:
[----:B------:R-:W2:Y:S01]  /*2f10*/  LDL.128 R4, [R3+-0x10] ;  /* 0xfffff00003047983 */ /* 0x000ea20000100c00 */
[----:B------:R-:W0:Y:S03]  /*2f20*/  MUFU.RCP R11, R26 ;  /* 0x0000001a000b7308 */ /* 0x000e260000001000 */
[----:B------:R1:W-:Y:S01]  /*2f30*/  STG.E desc[UR12][R8.64+-0x14], R13 ;  /* 0xffffec0d08007986 */ /* 0x0003e2000c10190c */
        /* <DEDUP_REMOVED lines=8> */
[----:B------:R-:W-:Y:S05]  /*2fc0*/  CALL.REL.NOINC `($__internal_1_$__cuda_sm3x_div_rn_noftz_f32_slowpath) ;  /* 0x0000001400887944 */ /* 0x000fea0003c00000 */
[----:B------:R-:W-:-:S07]  /*2fd0*/  MOV R11, R0 ;  /* 0x00000000000b7202 */ /* 0x000fce0000000f00 */
.L_x_106:
        /* <DEDUP_REMOVED lines=12> */
.L_x_107:
        /* <DEDUP_REMOVED lines=13> */
.L_x_108:
        /* <DEDUP_REMOVED lines=12> */
.L_x_109:
[----:B------:R-:W2:Y:S01]  /*3230*/  LDL.128 R4, [R3] ;  /* 0x0000000003047983 */ /* 0x000ea20000100c00 */
        /* <DEDUP_REMOVED lines=12> */
.L_x_110:
        /* <DEDUP_REMOVED lines=12> */
.L_x_111:
        /* <DEDUP_REMOVED lines=13> */
.L_x_112:
        /* <DEDUP_REMOVED lines=12> */
.L_x_113:
[----:B------:R-:W2:Y:S01]  /*3550*/  LDL.128 R4, [R3+0x10] ;  /* 0x0000100003047983 */ /* 0x000ea20000100c00 */
        /* <DEDUP_REMOVED lines=12> */
.L_x_114:
        /* <DEDUP_REMOVED lines=12> */
.L_x_115:
        /* <DEDUP_REMOVED lines=13> */
.L_x_116:
        /* <DEDUP_REMOVED lines=12> */
.L_x_117:
[----:B------:R0:W-:Y:S01]  /*3870*/  STG.E desc[UR12][R8.64+0x1c], R0 ;  /* 0x00001c0008007986 */ /* 0x0001e2000c10190c */
[----:B------:R-:W-:Y:S02]  /*3880*/  IADD3 R3, PT, PT, R3, 0x40, RZ ;  /* 0x0000004003037810 */ /* 0x000fe40007ffe0ff */
[----:B------:R-:W-:Y:S01]  /*3890*/  IADD3 R2, PT, PT, R2, 0x10, RZ ;  /* 0x0000001002027810 */ /* 0x000fe20007ffe0ff */
[----:B------:R-:W-:Y:S06]  /*38a0*/  BRA.U UP0, `(.L_x_118) ;  /* 0xfffffff100c07547 */ /* 0x000fec000b83ffff */
.L_x_101:
        /* <DEDUP_REMOVED lines=17> */
[----:B------:R-:W-:Y:S05]  /*39c0*/  CALL.REL.NOINC `($__internal_1_$__cuda_sm3x_div_rn_noftz_f32_slowpath) ;  /* 0x0000000c00087944 */ /* 0x000fea0003c00000 */
[----:B------:R-:W-:-:S07]  /*39d0*/  MOV R5, R0 ;  /* 0x0000000000057202 */ /* 0x000fce0000000f00 */
.L_x_120:
[----:B------:R-:W2:Y:S01]  /*39e0*/  LDL R6, [UR6+0x4] ;  /* 0x00000406ff067983 */ /* 0x000ea20008100800 */
[----:B------:R-:W0:Y:S01]  /*39f0*/  LDC.64 R2, c[0x0][0x398] ;  /* 0x0000e600ff027b82 */ /* 0x000e220000000a00 */
[----:B---34-:R-:W1:Y:S01]  /*3a00*/  MUFU.RCP R9, R26 ;  /* 0x0000001a00097308 */ /* 0x018e620000001000 */
[----:B------:R-:W-:Y:S01]  /*3a10*/  IADD3 R7, PT, PT, R27, UR4, RZ ;  /* 0x000000041b077c10 */ /* 0x000fe2000fffe0ff */
[----:B-1----:R-:W-:-:S04]  /*3a20*/  FFMA R0, R9, -R26, 1 ;  /* 0x3f80000009007423 */ /* 0x002fc8000000081a */
[----:B------:R-:W-:Y:S01]  /*3a30*/  FFMA R0, R9, R0, R9 ;  /* 0x0000000009007223 */ /* 0x000fe20000000009 */
[----:B0-----:R-:W-:-:S05]  /*3a40*/  IMAD.WIDE R2, R7, 0x4, R2 ;  /* 0x0000000407027825 */ /* 0x001fca00078e0202 */
[----:B------:R0:W-:Y:S01]  /*3a50*/  STG.E desc[UR12][R2.64], R5 ;  /* 0x0000000502007986 */ /* 0x0001e2000c10190c */
[----:B--2---:R-:W1:Y:S01]  /*3a60*/  FCHK P0, R6, R26 ;  /* 0x0000001a06007302 */ /* 0x004e620000000000 */
[----:B------:R-:W-:-:S04]  /*3a70*/  FFMA R7, R0, R6, RZ ;  /* 0x0000000600077223 */ /* 0x000fc800000000ff */
[----:B------:R-:W-:-:S04]  /*3a80*/  FFMA R4, R7, -R26, R6 ;  /* 0x8000001a07047223 */ /* 0x000fc80000000006 */
[----:B------:R-:W-:Y:S01]  /*3a90*/  FFMA R7, R0, R4, R7 ;  /* 0x0000000400077223 */ /* 0x000fe20000000007 */
[----:B01----:R-:W-:Y:S06]  /*3aa0*/  @!P0 BRA `(.L_x_121) ;  /* 0x0000000000108947 */ /* 0x003fec0003800000 */
[----:B------:R-:W-:Y:S02]  /*3ab0*/  MOV R4, R6 ;  /* 0x0000000600047202 */ /* 0x000fe40000000f00 */
[----:B------:R-:W-:-:S07]  /*3ac0*/  MOV R10, 0x3ae0 ;  /* 0x00003ae0000a7802 */ /* 0x000fce0000000f00 */
[----:B------:R-:W-:Y:S05]  /*3ad0*/  CALL.REL.NOINC `($__internal_1_$__cuda_sm3x_div_rn_noftz_f32_slowpath) ;  /* 0x0000000800c47944 */ /* 0x000fea0003c00000 */
[----:B------:R-:W-:-:S07]  /*3ae0*/  MOV R7, R0 ;  /* 0x0000000000077202 */ /* 0x000fce0000000f00 */
.L_x_121:
[----:B------:R-:W2:Y:S01]  /*3af0*/  LDL R6, [UR6+0x8] ;  /* 0x00000806ff067983 */ /* 0x000ea20008100800 */
        /* <DEDUP_REMOVED lines=13> */
.L_x_122:
        /* <DEDUP_REMOVED lines=14> */
.L_x_123:
        /* <DEDUP_REMOVED lines=14> */
.L_x_124:
        /* <DEDUP_REMOVED lines=14> */
.L_x_125:
        /* <DEDUP_REMOVED lines=14> */
.L_x_126:
        /* <DEDUP_REMOVED lines=13> */
.L_x_127:
[----:B------:R1:W-:Y:S01]  /*4020*/  STG.E desc[UR12][R2.64+0x1c], R0 ;  /* 0x00001c0002007986 */ /* 0x0003e2000c10190c */
[----:B------:R-:W-:-:S12]  /*4030*/  UIADD3 UR4, UPT, UPT, UR4, 0x8, URZ ;  /* 0x0000000804047890 */ /* 0x000fd8000fffe0ff */
.L_x_119:
        /* <DEDUP_REMOVED lines=19> */
.L_x_129:
        /* <DEDUP_REMOVED lines=17> */
.L_x_130:
        /* <DEDUP_REMOVED lines=14> */
.L_x_131:
        /* <DEDUP_REMOVED lines=13> */
.L_x_132:
[----:B------:R0:W-:Y:S01]  /*4430*/  STG.E desc[UR12][R2.64+0xc], R0 ;  /* 0x00000c0002007986 */ /* 0x0001e2000c10190c */
[----:B------:R-:W-:-:S12]  /*4440*/  UIADD3 UR4, UPT, UPT, UR4, 0x4, URZ ;  /* 0x0000000404047890 */ /* 0x000fd8000fffe0ff */
.L_x_128:
[----:B------:R-:W-:-:S13]  /*4450*/  ISETP.NE.AND P0, PT, RZ, UR6, PT ;  /* 0x00000006ff007c0c */ /* 0x000fda000bf05270 */
[----:B------:R-:W-:Y:S05]  /*4460*/  @!P0 EXIT ;  /* 0x000000000000894d */ /* 0x000fea0003800000 */
[----:B01----:R-:W0:Y:S01]  /*4470*/  LDC.64 R2, c[0x0][0x398] ;  /* 0x0000e600ff027b82 */ /* 0x003e220000000a00 */
[----:B------:R-:W-:Y:S01]  /*4480*/  IADD3 R27, PT, PT, R27, UR4, RZ ;  /* 0x000000041b1b7c10 */ /* 0x000fe2000fffe0ff */
[----:B------:R-:W-:Y:S02]  /*4490*/  UIMAD UR7, UR4, 0x4, UR16 ;  /* 0x00000004040778a4 */ /* 0x000fe4000f8e0210 */
[----:B------:R-:W-:-:S12]  /*44a0*/  UIADD3 UR5, UPT, UPT, -UR6, URZ, URZ ;  /* 0x000000ff06057290 */ /* 0x000fd8000fffe1ff */
.L_x_134:
        /* <DEDUP_REMOVED lines=14> */
[----:B------:R-:W-:Y:S05]  /*4590*/  CALL.REL.NOINC `($__internal_1_$__cuda_sm3x_div_rn_noftz_f32_slowpath) ;  /* 0x0000000000147944 */ /* 0x000fea0003c00000 */
.L_x_133:
[----:B------:R1:W-:Y:S01]  /*45a0*/  STG.E desc[UR12][R6.64], R0 ;  /* 0x0000000006007986 */ /* 0x0003e2000c10190c */
[----:B------:R-:W-:Y:S01]  /*45b0*/  IADD3 R27, PT, PT, R27, 0x1, RZ ;  /* 0x000000011b1b7810 */ /* 0x000fe20007ffe0ff */
[----:B------:R-:W-:Y:S01]  /*45c0*/  UIADD3 UR7, UPT, UPT, UR7, 0x4, URZ ;  /* 0x0000000407077890 */ /* 0x000fe2000fffe0ff */
[----:B------:R-:W-:Y:S11]  /*45d0*/  BRA.U UP0, `(.L_x_134) ;  /* 0xfffffffd00b47547 */ /* 0x000ff6000b83ffff */
[----:B------:R-:W-:Y:S05]  /*45e0*/  EXIT ;  /* 0x000000000000794d */ /* 0x000fea0003800000 */
        .weak           $__internal_1_$__cuda_sm3x_div_rn_noftz_f32_slowpath
        .type           $__internal_1_$__cuda_sm3x_div_rn_noftz_f32_slowpath,@function
        .size           $__internal_1_$__cuda_sm3x_div_rn_noftz_f32_slowpath,(.L_x_145 - $__internal_1_$__cuda_sm3x_div_rn_noftz_f32_slowpath)
$__internal_1_$__cuda_sm3x_div_rn_noftz_f32_slowpath:
        /* <DEDUP_REMOVED lines=27> */
[----:B------:R-:W-:Y:S02]  /*47a0*/  IADD3 R12, PT, PT, R0, -0x1, RZ ;  /* 0xffffffff000c7810 */ /* 0x000fe40007ffe0ff */
[----:B------:R-:W-:Y:S02]  /*47b0*/  ISETP.GE.AND P1, PT, R13, RZ, PT ;  /* 0x000000ff0d00720c */ /* 0x000fe40003f26270 */
[----:B------:R-:W-:-:S11]  /*47c0*/  ISETP.GE.AND P0, PT, R12, RZ, PT ;  /* 0x000000ff0c00720c */ /* 0x000fd60003f06270 */
[----:B------:R-:W-:Y:S02]  /*47d0*/  @!P1 FFMA R14, R26, 1.84467440737095516160e+19, RZ ;  /* 0x5f8000001a0e9823 */ /* 0x000fe400000000ff */
[----:B------:R-:W-:Y:S01]  /*47e0*/  @P0 MOV R12, RZ ;  /* 0x000000ff000c0202 */ /* 0x000fe20000000f00 */
[----:B------:R-:W-:Y:S01]  /*47f0*/  @!P0 FFMA R4, R4, 1.84467440737095516160e+19, RZ ;  /* 0x5f80000004048823 */ /* 0x000fe200000000ff */
[----:B------:R-:W-:-:S04]  /*4800*/  @!P0 MOV R12, 0xffffffc0 ;  /* 0xffffffc0000c8802 */ /* 0x000fc80000000f00 */
[----:B------:R-:W-:-:S07]  /*4810*/  @!P1 IADD3 R12, PT, PT, R12, 0x40, RZ ;  /* 0x000000400c0c9810 */ /* 0x000fce0007ffe0ff */
.L_x_135:
[----:B------:R-:W-:Y:S02]  /*4820*/  LEA R13, R11, 0xc0800000, 0x17 ;  /* 0xc08000000b0d7811 */ /* 0x000fe400078eb8ff */
[----:B------:R-:W-:Y:S02]  /*4830*/  IADD3 R15, PT, PT, R0, -0x7f, RZ ;  /* 0xffffff81000f7810 */ /* 0x000fe40007ffe0ff */
[----:B------:R-:W-:Y:S02]  /*4840*/  IADD3 R13, PT, PT, -R13, R14, RZ ;  /* 0x0000000e0d0d7210 */ /* 0x000fe40007ffe1ff */
[C---:B------:R-:W-:Y:S01]  /*4850*/  IADD3 R11, PT, PT, R15.reuse, 0x7f, -R11 ;  /* 0x0000007f0f0b7810 */ /* 0x040fe20007ffe80b */
[----:B------:R-:W-:Y:S01]  /*4860*/  IMAD R0, R15, -0x800000, R4 ;  /* 0xff8000000f007824 */ /* 0x000fe200078e0204 */
[----:B------:R0:W1:Y:S02]  /*4870*/  MUFU.RCP R14, R13 ;  /* 0x0000000d000e7308 */ /* 0x0000640000001000 */
[----:B------:R-:W-:Y:S01]  /*4880*/  IADD3 R12, PT, PT, R11, R12, RZ ;  /* 0x0000000c0b0c7210 */ /* 0x000fe20007ffe0ff */
[----:B0-----:R-:W-:-:S04]  /*4890*/  FADD.FTZ R13, -R13, -RZ ;  /* 0x800000ff0d0d7221 */ /* 0x001fc80000010100 */
[----:B-1----:R-:W-:-:S04]  /*48a0*/  FFMA R16, R14, R13, 1 ;  /* 0x3f8000000e107423 */ /* 0x002fc8000000000d */
        /* <DEDUP_REMOVED lines=41> */
.L_x_141:
[----:B------:R-:W-:-:S04]  /*4b40*/  LOP3.LUT R0, R0, 0x80000000, RZ, 0xc0, !PT ;  /* 0x8000000000007812 */ /* 0x000fc800078ec0ff */
[----:B------:R-:W-:Y:S01]  /*4b50*/  LOP3.LUT R0, R0, 0x7f800000, RZ, 0xfc, !PT ;  /* 0x7f80000000007812 */ /* 0x000fe200078efcff */
[----:B------:R-:W-:Y:S06]  /*4b60*/  BRA `(.L_x_142) ;  /* 0x0000000000287947 */ /* 0x000fec0003800000 */
.L_x_140:
[----:B------:R-:W-:Y:S01]  /*4b70*/  LEA R0, R12, R0, 0x17 ;  /* 0x000000000c007211 */ /* 0x000fe200078eb8ff */
[----:B------:R-:W-:Y:S06]  /*4b80*/  BRA `(.L_x_142) ;  /* 0x0000000000207947 */ /* 0x000fec0003800000 */
.L_x_139:
[----:B------:R-:W-:-:S04]  /*4b90*/  LOP3.LUT R0, R14, 0x80000000, R4, 0x48, !PT ;  /* 0x800000000e007812 */ /* 0x000fc800078e4804 */
[----:B------:R-:W-:Y:S01]  /*4ba0*/  LOP3.LUT R0, R0, 0x7f800000, RZ, 0xfc, !PT ;  /* 0x7f80000000007812 */ /* 0x000fe200078efcff */
[----:B------:R-:W-:Y:S06]  /*4bb0*/  BRA `(.L_x_142) ;  /* 0x0000000000147947 */ /* 0x000fec0003800000 */
.L_x_138:
[----:B------:R-:W-:Y:S01]  /*4bc0*/  LOP3.LUT R0, R14, 0x80000000, R4, 0x48, !PT ;  /* 0x800000000e007812 */ /* 0x000fe200078e4804 */
[----:B------:R-:W-:Y:S06]  /*4bd0*/  BRA `(.L_x_142) ;  /* 0x00000000000c7947 */ /* 0x000fec0003800000 */
.L_x_137:
[----:B------:R-:W0:Y:S01]  /*4be0*/  MUFU.RSQ R0, -QNAN ;  /* 0xffc0000000007908 */ /* 0x000e220000001400 */
[----:B------:R-:W-:Y:S05]  /*4bf0*/  BRA `(.L_x_142) ;  /* 0x0000000000047947 */ /* 0x000fea0003800000 */
.L_x_136:
[----:B------:R-:W-:-:S07]  /*4c00*/  FADD.FTZ R0, R4, R26 ;  /* 0x0000001a04007221 */ /* 0x000fce0000010000 */
.L_x_142:
[----:B------:R-:W-:-:S04]  /*4c10*/  HFMA2 R11, -RZ, RZ, 0, 0 ;  /* 0x00000000ff0b7431 */ /* 0x000fc800000001ff */
[----:B0-----:R-:W-:Y:S05]  /*4c20*/  RET.REL.NODEC R10 `(_Z30flash_attention_forward_kernelPKfS0_S0_Pfiiiif) ;  /* 0xffffffb00af47950 */ /* 0x001fea0003c3ffff */
.L_x_143:
        /* <DEDUP_REMOVED lines=13> */
.L_x_145:


//--------------------- .nv.shared._Z35flash_attention_forward_fp16_kernelPK6__halfS1_S1_PS_iiiif --------------------------
	.section	.nv.shared._Z35flash_attention_forward_fp16_kernelPK6__halfS1_S1_PS_iiiif,"aw",@nobits
	.sectionflags	@""
	.align	4
.nv.shared._Z35flash_attention_forward_fp16_kernelPK6__halfS1_S1_PS_iiiif:
	.zero		2560


//--------------------- .nv.shared.reserved.0     --------------------------
	.section	.nv.shared.reserved.0,"aw",@nobits
	.weak		__nv_reservedSMEM_offset_0_alias
	.size		__nv_reservedSMEM_offset_0_alias, 0, 64
	.other		__nv_reservedSMEM_offset_0_alias,@"STO_CUDA_RESERVED_SHARED STV_DEFAULT"
__nv_reservedSMEM_offset_0_alias:
	.zero		0
	.zero		64


//--------------------- .nv.shared._Z30flash_attention_forward_kernelPKfS0_S0_Pfiiiif --------------------------
	.section	.nv.shared._Z30flash_attention_forward_kernelPKfS0_S0_Pfiiiif,"aw",@nobits
	.sectionflags	@""
	.align	4
.nv.shared._Z30flash_attention_forward_kernelPKfS0_S0_Pfiiiif:
	.zero		3072


//--------------------- .nv.constant0._Z35flash_attention_forward_fp16_kernelPK6__halfS1_S1_PS_iiiif --------------------------
	.section	.nv.constant0._Z35flash_attention_forward_fp16_kernelPK6__halfS1_S1_PS_iiiif,"a",@progbits
	.sectionflags	@""
	.align	4
.nv.constant0._Z35flash_attention_forward_fp16_kernelPK6__halfS1_S1_PS_iiiif:
	.zero		948


//--------------------- .nv.constant0._Z30flash_attention_forward_kernelPKfS0_S0_Pfiiiif --------------------------
	.section	.nv.constant0._Z30flash_attention_forward_kernelPKfS0_S0_Pfiiiif,"a",@progbits
	.sectionflags	@""
	.align	4
.nv.constant0._Z30flash_attention_forward_kernelPKfS0_S0_Pfiiiif:
	.zero		948


//--------------------- SYMBOLS --------------------------

	.type		.nv.reservedSmem.offset0,@object
	.size		.nv.reservedSmem.offset0,0x4
	.type		.nv.reservedSmem.cap,@object
	.size		.nv.reservedSmem.cap,0x4
